	.headerflags	@"EF_CUDA_TEXMODE_UNIFIED EF_CUDA_64BIT_ADDRESS EF_CUDA_SM80 EF_CUDA_VIRTUAL_SM(EF_CUDA_SM80)"
	.elftype	@"ET_EXEC"


//--------------------- .nv.info                  --------------------------
	.section	.nv.info,"",@"SHT_CUDA_INFO"
	.align	4


	//----- nvinfo : EIATTR_REGCOUNT
	.align		4
        /*0000*/ 	.byte	0x04, 0x2f
        /*0002*/ 	.short	(.L_1 - .L_0)
	.align		4
.L_0:
        /*0004*/ 	.word	index@(candidate1)
        /*0008*/ 	.word	0x000000ff


	//----- nvinfo : EIATTR_MAX_STACK_SIZE
	.align		4
.L_1:
        /*000c*/ 	.byte	0x04, 0x23
        /*000e*/ 	.short	(.L_3 - .L_2)
	.align		4
.L_2:
        /*0010*/ 	.word	index@(candidate1)
        /*0014*/ 	.word	0x00000000


	//----- nvinfo : EIATTR_MIN_STACK_SIZE
	.align		4
.L_3:
        /*0018*/ 	.byte	0x04, 0x12
        /*001a*/ 	.short	(.L_5 - .L_4)
	.align		4
.L_4:
        /*001c*/ 	.word	index@(candidate1)
        /*0020*/ 	.word	0x00000000


	//----- nvinfo : EIATTR_FRAME_SIZE
	.align		4
.L_5:
        /*0024*/ 	.byte	0x04, 0x11
        /*0026*/ 	.short	(.L_7 - .L_6)
	.align		4
.L_6:
        /*0028*/ 	.word	index@(candidate1)
        /*002c*/ 	.word	0x00000000
.L_7:


//--------------------- .nv.info.candidate1       --------------------------
	.section	.nv.info.candidate1,"",@"SHT_CUDA_INFO"
	.align	4


	//----- nvinfo : EIATTR_CUDA_API_VERSION
	.align		4
        /*0000*/ 	.byte	0x04, 0x37
        /*0002*/ 	.short	(.L_9 - .L_8)
.L_8:
        /*0004*/ 	.word	0x00000075


	//----- nvinfo : EIATTR_SW2861232_WAR
	.align		4
.L_9:
        /*0008*/ 	.byte	0x01, 0x35
	.zero		2


	//----- nvinfo : EIATTR_PARAM_CBANK
	.align		4
        /*000c*/ 	.byte	0x04, 0x0a
        /*000e*/ 	.short	(.L_11 - .L_10)
	.align		4
.L_10:
        /*0010*/ 	.word	index@(.nv.constant0.candidate1)
        /*0014*/ 	.short	0x0160
        /*0016*/ 	.short	0x0020


	//----- nvinfo : EIATTR_CBANK_PARAM_SIZE
	.align		4
.L_11:
        /*0018*/ 	.byte	0x03, 0x19
        /*001a*/ 	.short	0x0020


	//----- nvinfo : EIATTR_KPARAM_INFO
	.align		4
        /*001c*/ 	.byte	0x04, 0x17
        /*001e*/ 	.short	(.L_13 - .L_12)
.L_12:
        /*0020*/ 	.word	0x00000000
        /*0024*/ 	.short	0x0003
        /*0026*/ 	.short	0x0018
        /*0028*/ 	.byte	0x00, 0xf0, 0x21, 0x00


	//----- nvinfo : EIATTR_KPARAM_INFO
	.align		4
.L_13:
        /*002c*/ 	.byte	0x04, 0x17
        /*002e*/ 	.short	(.L_15 - .L_14)
.L_14:
        /*0030*/ 	.word	0x00000000
        /*0034*/ 	.short	0x0002
        /*0036*/ 	.short	0x0010
        /*0038*/ 	.byte	0x00, 0xf0, 0x21, 0x00


	//----- nvinfo : EIATTR_KPARAM_INFO
	.align		4
.L_15:
        /*003c*/ 	.byte	0x04, 0x17
        /*003e*/ 	.short	(.L_17 - .L_16)
.L_16:
        /*0040*/ 	.word	0x00000000
        /*0044*/ 	.short	0x0001
        /*0046*/ 	.short	0x0008
        /*0048*/ 	.byte	0x00, 0xf0, 0x21, 0x00


	//----- nvinfo : EIATTR_KPARAM_INFO
	.align		4
.L_17:
        /*004c*/ 	.byte	0x04, 0x17
        /*004e*/ 	.short	(.L_19 - .L_18)
.L_18:
        /*0050*/ 	.word	0x00000000
        /*0054*/ 	.short	0x0000
        /*0056*/ 	.short	0x0000
        /*0058*/ 	.byte	0x00, 0xf0, 0x21, 0x00


	//----- nvinfo : EIATTR_MAXREG_COUNT
	.align		4
.L_19:
        /*005c*/ 	.byte	0x03, 0x1b
        /*005e*/ 	.short	0x00ff


	//----- nvinfo : EIATTR_EXIT_INSTR_OFFSETS
	.align		4
        /*0060*/ 	.byte	0x04, 0x1c
        /*0062*/ 	.short	(.L_21 - .L_20)


	//   ....[0]....
.L_20:
        /*0064*/ 	.word	0x00009190


	//----- nvinfo : EIATTR_MAX_THREADS
	.align		4
.L_21:
        /*0068*/ 	.byte	0x04, 0x05
        /*006a*/ 	.short	(.L_23 - .L_22)
.L_22:
        /*006c*/ 	.word	0x00000068
        /*0070*/ 	.word	0x00000001
        /*0074*/ 	.word	0x00000001


	//----- nvinfo : EIATTR_CRS_STACK_SIZE
	.align		4
.L_23:
        /*0078*/ 	.byte	0x04, 0x1e
        /*007a*/ 	.short	(.L_25 - .L_24)
.L_24:
        /*007c*/ 	.word	0x00000000
.L_25:


//--------------------- .nv.rel.action            --------------------------
	.section	.nv.rel.action,"",@"SHT_CUDA_RELOCINFO"
	.align	8
	.sectionentsize	8
        /*0000*/ 	.byte	0x4b, 0x00, 0x00, 0x00, 0x00, 0x00, 0x00, 0x00, 0x00, 0x02, 0x02, 0x08, 0x10, 0x0a, 0x2f, 0x22
        /* <DEDUP_REMOVED lines=13> */


//--------------------- .nv.constant0.candidate1  --------------------------
	.section	.nv.constant0.candidate1,"a",@progbits
	.align	4
.nv.constant0.candidate1:
	.zero		384


//--------------------- .text.candidate1          --------------------------
	.section	.text.candidate1,"ax",@progbits
	.sectionflags	@"SHF_BARRIERS=1"
	.sectioninfo	@"SHI_REGISTERS=255"
	.align	128
        .global         candidate1
        .type           candidate1,@function
        .size           candidate1,(.L_x_8 - candidate1)
        .other          candidate1,@"STO_CUDA_ENTRY STV_DEFAULT"
candidate1:
.text.candidate1:
[----:B------:R-:W-:-:S02]  /*0000*/  IMAD.MOV.U32 R1, RZ, RZ, c[0x0][0x28] ;  /* 0x00000a00ff017624 */ /* 0x000fc400078e00ff */
[----:B------:R-:W0:Y:S01]  /*0010*/  S2R R3, SR_TID.X ;  /* 0x0000000000037919 */ /* 0x000e220000002100 */
[----:B------:R-:W-:Y:S01]  /*0020*/  HFMA2.MMA R4, -RZ, RZ, 0, 0 ;  /* 0x00000000ff047435 */ /* 0x000fe200000001ff */
[----:B------:R-:W-:Y:S01]  /*0030*/  IMAD.MOV.U32 R62, RZ, RZ, RZ ;  /* 0x000000ffff3e7224 */ /* 0x000fe200078e00ff */
[----:B------:R-:W-:Y:S01]  /*0040*/  MOV R6, RZ ;  /* 0x000000ff00067202 */ /* 0x000fe20000000f00 */
[----:B------:R-:W-:Y:S01]  /*0050*/  IMAD.MOV.U32 R78, RZ, RZ, RZ ;  /* 0x000000ffff4e7224 */ /* 0x000fe200078e00ff */
[----:B------:R-:W-:Y:S01]  /*0060*/  MOV R132, RZ ;  /* 0x000000ff00847202 */ /* 0x000fe20000000f00 */
[----:B------:R-:W-:Y:S01]  /*0070*/  IMAD.MOV.U32 R28, RZ, RZ, RZ ;  /* 0x000000ffff1c7224 */ /* 0x000fe200078e00ff */
[----:B------:R-:W-:Y:S01]  /*0080*/  MOV R86, RZ ;  /* 0x000000ff00567202 */ /* 0x000fe20000000f00 */
[----:B------:R-:W-:Y:S01]  /*0090*/  IMAD.MOV.U32 R26, RZ, RZ, RZ ;  /* 0x000000ffff1a7224 */ /* 0x000fe200078e00ff */
[----:B------:R-:W-:Y:S01]  /*00a0*/  HFMA2.MMA R98, -RZ, RZ, 0, 0 ;  /* 0x00000000ff627435 */ /* 0x000fe200000001ff */
[----:B------:R-:W-:Y:S01]  /*00b0*/  IMAD.MOV.U32 R74, RZ, RZ, RZ ;  /* 0x000000ffff4a7224 */ /* 0x000fe200078e00ff */
[----:B------:R-:W-:Y:S01]  /*00c0*/  MOV R110, RZ ;  /* 0x000000ff006e7202 */ /* 0x000fe20000000f00 */
[----:B------:R-:W-:Y:S01]  /*00d0*/  IMAD.MOV.U32 R30, RZ, RZ, RZ ;  /* 0x000000ffff1e7224 */ /* 0x000fe200078e00ff */
[----:B------:R-:W-:Y:S01]  /*00e0*/  HFMA2.MMA R148, -RZ, RZ, 0, 0 ;  /* 0x00000000ff947435 */ /* 0x000fe200000001ff */
[----:B------:R-:W-:Y:S01]  /*00f0*/  IMAD.MOV.U32 R40, RZ, RZ, RZ ;  /* 0x000000ffff287224 */ /* 0x000fe200078e00ff */
[----:B------:R-:W-:Y:S01]  /*0100*/  HFMA2.MMA R44, -RZ, RZ, 0, 0 ;  /* 0x00000000ff2c7435 */ /* 0x000fe200000001ff */
[----:B------:R-:W-:Y:S01]  /*0110*/  IMAD.MOV.U32 R50, RZ, RZ, RZ ;  /* 0x000000ffff327224 */ /* 0x000fe200078e00ff */
[----:B------:R-:W-:Y:S01]  /*0120*/  HFMA2.MMA R52, -RZ, RZ, 0, 0 ;  /* 0x00000000ff347435 */ /* 0x000fe200000001ff */
[----:B------:R-:W-:Y:S01]  /*0130*/  IMAD.MOV.U32 R128, RZ, RZ, RZ ;  /* 0x000000ffff807224 */ /* 0x000fe200078e00ff */
[----:B------:R-:W-:Y:S01]  /*0140*/  HFMA2.MMA R38, -RZ, RZ, 0, 0 ;  /* 0x00000000ff267435 */ /* 0x000fe200000001ff */
[----:B------:R-:W-:Y:S01]  /*0150*/  IMAD.MOV.U32 R96, RZ, RZ, RZ ;  /* 0x000000ffff607224 */ /* 0x000fe200078e00ff */
[----:B------:R-:W-:Y:S01]  /*0160*/  MOV R88, RZ ;  /* 0x000000ff00587202 */ /* 0x000fe20000000f00 */
[----:B------:R-:W-:Y:S01]  /*0170*/  IMAD.MOV.U32 R102, RZ, RZ, RZ ;  /* 0x000000ffff667224 */ /* 0x000fe200078e00ff */
[----:B------:R-:W-:Y:S01]  /*0180*/  MOV R182, RZ ;  /* 0x000000ff00b67202 */ /* 0x000fe20000000f00 */
[----:B------:R-:W-:Y:S01]  /*0190*/  IMAD.MOV.U32 R112, RZ, RZ, RZ ;  /* 0x000000ffff707224 */ /* 0x000fe200078e00ff */
[C---:B0-----:R-:W-:Y:S01]  /*01a0*/  IADD3 R5, R3.reuse, 0x1178, RZ ;  /* 0x0000117803057810 */ /* 0x041fe20007ffe0ff */
[----:B------:R-:W-:Y:S01]  /*01b0*/  IMAD.MOV.U32 R46, RZ, RZ, RZ ;  /* 0x000000ffff2e7224 */ /* 0x000fe200078e00ff */
[C---:B------:R-:W-:Y:S01]  /*01c0*/  IADD3 R63, R3.reuse, 0x10a8, RZ ;  /* 0x000010a8033f7810 */ /* 0x040fe20007ffe0ff */
[----:B------:R-:W-:Y:S01]  /*01d0*/  IMAD.MOV.U32 R90, RZ, RZ, RZ ;  /* 0x000000ffff5a7224 */ /* 0x000fe200078e00ff */
[----:B------:R-:W-:Y:S01]  /*01e0*/  IADD3 R7, R3, 0x15f0, RZ ;  /* 0x000015f003077810 */ /* 0x000fe20007ffe0ff */
[----:B------:R-:W-:Y:S01]  /*01f0*/  IMAD.HI R187, R5, -0x6e5d4c3b, R4 ;  /* 0x91a2b3c505bb7827 */ /* 0x000fe200078e0204 */
[C---:B------:R-:W-:Y:S01]  /*0200*/  IADD3 R5, R3.reuse, 0x9c0, RZ ;  /* 0x000009c003057810 */ /* 0x040fe20007ffe0ff */
[----:B------:R-:W-:Y:S01]  /*0210*/  HFMA2.MMA R130, -RZ, RZ, 0, 0 ;  /* 0x00000000ff827435 */ /* 0x000fe200000001ff */
        /* <DEDUP_REMOVED lines=39> */
[----:B------:R-:W-:Y:S01]  /*0490*/  ULDC.64 UR4, c[0x0][0x118] ;  /* 0x0000460000047ab9 */ /* 0x000fe20000000a00 */
[----:B------:R-:W-:Y:S01]  /*04a0*/  IADD3 R111, R3, 0xa3, RZ ;  /* 0x000000a3036f7810 */ /* 0x000fe20007ffe0ff */
[----:B------:R-:W-:Y:S01]  /*04b0*/  IMAD.HI R78, R79, -0x6e5d4c3b, R78 ;  /* 0x91a2b3c54f4e7827 */ /* 0x000fe200078e024e */
[----:B------:R-:W-:-:S02]  /*04c0*/  IADD3 R99, R3, 0xb, RZ ;  /* 0x0000000b03637810 */ /* 0x000fc40007ffe0ff */
[----:B------:R-:W-:Y:S01]  /*04d0*/  IADD3 R103, R3, 0x92, RZ ;  /* 0x0000009203677810 */ /* 0x000fe20007ffe0ff */
[----:B------:R-:W-:Y:S01]  /*04e0*/  IMAD.HI R73, R5, -0x77777777, R4 ;  /* 0x8888888905497827 */ /* 0x000fe200078e0204 */
[C---:B------:R-:W-:Y:S02]  /*04f0*/  IADD3 R5, R3.reuse, 0xd68, RZ ;  /* 0x00000d6803057810 */ /* 0x040fe40007ffe0ff */
[----:B------:R-:W-:Y:S01]  /*0500*/  IADD3 R113, R3, 0x1a00, RZ ;  /* 0x00001a0003717810 */ /* 0x000fe20007ffe0ff */
[----:B------:R-:W-:Y:S01]  /*0510*/  IMAD.HI R28, R29, -0x6e5d4c3b, R28 ;  /* 0x91a2b3c51d1c7827 */ /* 0x000fe200078e021c */
[C---:B------:R-:W-:Y:S02]  /*0520*/  IADD3 R47, R3.reuse, 0x3a8, RZ ;  /* 0x000003a8032f7810 */ /* 0x040fe40007ffe0ff */
        /* <DEDUP_REMOVED lines=23> */
[----:B------:R-:W-:Y:S02]  /*06a0*/  SHF.R.U32.HI R4, RZ, 0x1f, R29 ;  /* 0x0000001fff047819 */ /* 0x000fe4000001161d */
[----:B------:R-:W-:Y:S01]  /*06b0*/  IADD3 R13, R3, 0x1930, RZ ;  /* 0x00001930030d7810 */ /* 0x000fe20007ffe0ff */
[----:B------:R-:W-:Y:S01]  /*06c0*/  IMAD.HI R107, R31, -0x6e5d4c3b, R30 ;  /* 0x91a2b3c51f6b7827 */ /* 0x000fe200078e021e */
[----:B------:R-:W-:Y:S02]  /*06d0*/  LEA.HI.SX32 R29, R29, R4, 0x19 ;  /* 0x000000041d1d7211 */ /* 0x000fe400078fcaff */
[----:B------:R-:W-:Y:S01]  /*06e0*/  IADD3 R67, R3, 0xa90, RZ ;  /* 0x00000a9003437810 */ /* 0x000fe20007ffe0ff */
[----:B------:R-:W-:Y:S01]  /*06f0*/  IMAD.HI R40, R41, -0x6e5d4c3b, R40 ;  /* 0x91a2b3c529287827 */ /* 0x000fe200078e0228 */
[----:B------:R-:W-:-:S02]  /*0700*/  SHF.R.U32.HI R41, RZ, 0x1f, R26 ;  /* 0x0000001fff297819 */ /* 0x000fc4000001161a */
[----:B------:R-:W-:Y:S01]  /*0710*/  SHF.R.U32.HI R4, RZ, 0x1f, R107 ;  /* 0x0000001fff047819 */ /* 0x000fe2000001166b */
[----:B------:R-:W-:Y:S01]  /*0720*/  IMAD.HI R106, R51, -0x6e5d4c3b, R50 ;  /* 0x91a2b3c5336a7827 */ /* 0x000fe200078e0232 */
[----:B------:R-:W-:Y:S02]  /*0730*/  LEA.HI.SX32 R41, R26, R41, 0x1d ;  /* 0x000000291a297211 */ /* 0x000fe400078feaff */
[----:B------:R-:W-:Y:S01]  /*0740*/  LEA.HI.SX32 R137, R107, R4, 0x19 ;  /* 0x000000046b897211 */ /* 0x000fe200078fcaff */
[----:B------:R-:W-:Y:S01]  /*0750*/  IMAD.HI R50, R7, -0x6e5d4c3b, R6 ;  /* 0x91a2b3c507327827 */ /* 0x000fe200078e0206 */
[----:B------:R-:W-:Y:S02]  /*0760*/  SHF.R.U32.HI R6, RZ, 0x1f, R75 ;  /* 0x0000001fff067819 */ /* 0x000fe4000001164b */
[----:B------:R-:W-:Y:S01]  /*0770*/  IADD3 R45, R3, 0x14b8, RZ ;  /* 0x000014b8032d7810 */ /* 0x000fe20007ffe0ff */
[----:B------:R-:W-:Y:S01]  /*0780*/  IMAD.HI R86, R87, -0x6e5d4c3b, R86 ;  /* 0x91a2b3c557567827 */ /* 0x000fe200078e0256 */
[----:B------:R-:W-:-:S02]  /*0790*/  LEA.HI.SX32 R75, R75, R6, 0x19 ;  /* 0x000000064b4b7211 */ /* 0x000fc400078fcaff */
[----:B------:R-:W-:Y:S01]  /*07a0*/  IADD3 R53, R3, 0x4, RZ ;  /* 0x0000000403357810 */ /* 0x000fe20007ffe0ff */
[----:B------:R-:W-:Y:S01]  /*07b0*/  IMAD.HI R87, R129, -0x6e5d4c3b, R128 ;  /* 0x91a2b3c581577827 */ /* 0x000fe200078e0280 */
[C---:B------:R-:W-:Y:S02]  /*07c0*/  IADD3 R9, R3.reuse, 0x1a68, RZ ;  /* 0x00001a6803097810 */ /* 0x040fe40007ffe0ff */
[----:B------:R-:W-:Y:S01]  /*07d0*/  IADD3 R89, R3, 0xd8, RZ ;  /* 0x000000d803597810 */ /* 0x000fe20007ffe0ff */
[----:B------:R-:W-:Y:S01]  /*07e0*/  IMAD.HI R30, R97, -0x77777777, R96 ;  /* 0x88888889611e7827 */ /* 0x000fe200078e0260 */
[----:B------:R-:W-:Y:S02]  /*07f0*/  SHF.R.U32.HI R4, RZ, 0x1f, R87 ;  /* 0x0000001fff047819 */ /* 0x000fe40000011657 */
[----:B------:R-:W-:Y:S01]  /*0800*/  IADD3 R39, R3, 0x7b8, RZ ;  /* 0x000007b803277810 */ /* 0x000fe20007ffe0ff */
[----:B------:R-:W-:Y:S01]  /*0810*/  IMAD.HI R96, R111, -0x6e5d4c3b, R110 ;  /* 0x91a2b3c56f607827 */ /* 0x000fe200078e026e */
[----:B------:R-:W-:-:S02]  /*0820*/  IADD3 R185, R3, 0x24, RZ ;  /* 0x0000002403b97810 */ /* 0x000fc40007ffe0ff */
[C---:B------:R-:W-:Y:S01]  /*0830*/  IADD3 R23, R3.reuse, 0xd00, RZ ;  /* 0x00000d0003177810 */ /* 0x040fe20007ffe0ff */
[----:B------:R-:W-:Y:S01]  /*0840*/  IMAD.MOV.U32 R156, RZ, RZ, RZ ;  /* 0x000000ffff9c7224 */ /* 0x000fe200078e00ff */
        /* <DEDUP_REMOVED lines=11> */
[----:B------:R-:W-:Y:S02]  /*0900*/  MOV R10, RZ ;  /* 0x000000ff000a7202 */ /* 0x000fe40000000f00 */
[C---:B------:R-:W-:Y:S01]  /*0910*/  IADD3 R181, R3.reuse, 0x46, RZ ;  /* 0x0000004603b57810 */ /* 0x040fe20007ffe0ff */
[----:B------:R-:W-:Y:S01]  /*0920*/  IMAD.MOV.U32 R82, RZ, RZ, RZ ;  /* 0x000000ffff527224 */ /* 0x000fe200078e00ff */
[----:B------:R-:W-:Y:S01]  /*0930*/  IADD3 R153, R3, 0x13e8, RZ ;  /* 0x000013e803997810 */ /* 0x000fe20007ffe0ff */
[----:B------:R-:W-:Y:S01]  /*0940*/  IMAD.HI R113, R91, -0x6e5d4c3b, R90 ;  /* 0x91a2b3c55b717827 */ /* 0x000fe200078e025a */
[C---:B------:R-:W-:Y:S02]  /*0950*/  IADD3 R43, R3.reuse, 0x548, RZ ;  /* 0x00000548032b7810 */ /* 0x040fe40007ffe0ff */
[----:B------:R-:W-:Y:S01]  /*0960*/  IADD3 R35, R3, 0x478, RZ ;  /* 0x0000047803237810 */ /* 0x000fe20007ffe0ff */
[----:B------:R-:W-:Y:S01]  /*0970*/  IMAD R46, R41, -0xf, R27 ;  /* 0xfffffff1292e7824 */ /* 0x000fe200078e021b */
[----:B------:R-:W-:Y:S01]  /*0980*/  SHF.R.U32.HI R6, RZ, 0x1f, R113 ;  /* 0x0000001fff067819 */ /* 0x000fe20000011671 */
[----:B------:R-:W-:Y:S01]  /*0990*/  IMAD.HI R156, R157, -0x6e5d4c3b, R156 ;  /* 0x91a2b3c59d9c7827 */ /* 0x000fe200078e029c */
[----:B------:R-:W-:-:S02]  /*09a0*/  LEA.HI.SX32 R157, R87, R4, 0x19 ;  /* 0x00000004579d7211 */ /* 0x000fc400078fcaff */
[----:B------:R-:W-:Y:S01]  /*09b0*/  LEA.HI.SX32 R113, R113, R6, 0x19 ;  /* 0x0000000671717211 */ /* 0x000fe200078fcaff */
[----:B------:R-:W-:Y:S01]  /*09c0*/  IMAD.MOV.U32 R94, RZ, RZ, RZ ;  /* 0x000000ffff5e7224 */ /* 0x000fe200078e00ff */
[----:B------:R-:W-:Y:S01]  /*09d0*/  IADD3 R173, R3, 0x26, RZ ;  /* 0x0000002603ad7810 */ /* 0x000fe20007ffe0ff */
[----:B------:R-:W-:Y:S01]  /*09e0*/  IMAD R41, R75, -0xe1, R133 ;  /* 0xffffff1f4b297824 */ /* 0x000fe200078e0285 */
[----:B------:R-:W-:Y:S01]  /*09f0*/  SHF.R.U32.HI R133, RZ, 0x1f, R96 ;  /* 0x0000001fff857819 */ /* 0x000fe20000011660 */
[----:B------:R-:W-:Y:S01]  /*0a00*/  IMAD.MOV.U32 R124, RZ, RZ, RZ ;  /* 0x000000ffff7c7224 */ /* 0x000fe200078e00ff */
[----:B------:R-:W-:Y:S01]  /*0a10*/  IADD3 R171, R3, 0x28, RZ ;  /* 0x0000002803ab7810 */ /* 0x000fe20007ffe0ff */
[----:B------:R-:W-:Y:S01]  /*0a20*/  IMAD.MOV.U32 R100, RZ, RZ, RZ ;  /* 0x000000ffff647224 */ /* 0x000fe200078e00ff */
[----:B------:R-:W-:Y:S01]  /*0a30*/  LEA.HI.SX32 R133, R96, R133, 0x19 ;  /* 0x0000008560857211 */ /* 0x000fe200078fcaff */
[----:B------:R-:W-:Y:S01]  /*0a40*/  IMAD.HI R82, R83, -0x6e5d4c3b, R82 ;  /* 0x91a2b3c553527827 */ /* 0x000fe200078e0252 */
[----:B------:R-:W-:-:S02]  /*0a50*/  IADD3 R127, R3, 0x1520, RZ ;  /* 0x00001520037f7810 */ /* 0x000fc40007ffe0ff */
[----:B------:R-:W-:Y:S01]  /*0a60*/  IADD3 R177, R3, 0x15, RZ ;  /* 0x0000001503b17810 */ /* 0x000fe20007ffe0ff */
[----:B------:R-:W-:Y:S01]  /*0a70*/  IMAD.HI R83, R95, -0x6e5d4c3b, R94 ;  /* 0x91a2b3c55f537827 */ /* 0x000fe200078e025e */
[C---:B------:R-:W-:Y:S02]  /*0a80*/  IADD3 R167, R3.reuse, 0x19, RZ ;  /* 0x0000001903a77810 */ /* 0x040fe40007ffe0ff */
[----:B------:R-:W-:Y:S01]  /*0a90*/  IADD3 R57, R3, 0xf08, RZ ;  /* 0x00000f0803397810 */ /* 0x000fe20007ffe0ff */
[----:B------:R-:W-:Y:S01]  /*0aa0*/  IMAD.HI R135, R125, -0x6e5d4c3b, R124 ;  /* 0x91a2b3c57d877827 */ /* 0x000fe200078e027c */
[----:B------:R-:W-:Y:S02]  /*0ab0*/  SHF.R.U32.HI R6, RZ, 0x1f, R83 ;  /* 0x0000001fff067819 */ /* 0x000fe40000011653 */
[----:B------:R-:W-:Y:S01]  /*0ac0*/  MOV R56, RZ ;  /* 0x000000ff00387202 */ /* 0x000fe20000000f00 */
[----:B------:R-:W-:Y:S01]  /*0ad0*/  IMAD.HI R136, R101, -0x6e5d4c3b, R100 ;  /* 0x91a2b3c565887827 */ /* 0x000fe200078e0264 */
[----:B------:R-:W-:-:S02]  /*0ae0*/  SHF.R.U32.HI R4, RZ, 0x1f, R135 ;  /* 0x0000001fff047819 */ /* 0x000fc40000011687 */
[----:B------:R-:W-:Y:S01]  /*0af0*/  LEA.HI.SX32 R83, R83, R6, 0x19 ;  /* 0x0000000653537211 */ /* 0x000fe200078fcaff */
[----:B------:R-:W-:Y:S01]  /*0b00*/  IMAD R157, R157, -0xe1, R129 ;  /* 0xffffff1f9d9d7824 */ /* 0x000fe200078e0281 */
[----:B------:R-:W-:Y:S01]  /*0b10*/  SHF.R.U32.HI R129, RZ, 0x1f, R110 ;  /* 0x0000001fff817819 */ /* 0x000fe2000001166e */
[----:B------:R-:W-:Y:S01]  /*0b20*/  IMAD.HI R148, R149, -0x6e5d4c3b, R148 ;  /* 0x91a2b3c595947827 */ /* 0x000fe200078e0294 */
[----:B------:R-:W-:Y:S02]  /*0b30*/  LEA.HI.SX32 R135, R135, R4, 0x19 ;  /* 0x0000000487877211 */ /* 0x000fe400078fcaff */
[----:B------:R-:W-:Y:S01]  /*0b40*/  LEA.HI.SX32 R129, R110, R129, 0x1d ;  /* 0x000000816e817211 */ /* 0x000fe200078feaff */
[----:B------:R-:W-:Y:S01]  /*0b50*/  IMAD.MOV.U32 R146, RZ, RZ, RZ ;  /* 0x000000ffff927224 */ /* 0x000fe200078e00ff */
[----:B------:R-:W-:Y:S01]  /*0b60*/  IADD3 R169, R3, 0x17, RZ ;  /* 0x0000001703a97810 */ /* 0x000fe20007ffe0ff */
[----:B------:R-:W-:Y:S01]  /*0b70*/  IMAD.MOV.U32 R16, RZ, RZ, RZ ;  /* 0x000000ffff107224 */ /* 0x000fe200078e00ff */
[----:B------:R-:W-:Y:S01]  /*0b80*/  MOV R168, RZ ;  /* 0x000000ff00a87202 */ /* 0x000fe20000000f00 */
[----:B------:R-:W-:Y:S01]  /*0b90*/  IMAD R149, R133, -0xe1, R111 ;  /* 0xffffff1f85957824 */ /* 0x000fe200078e026f */
[----:B------:R-:W-:Y:S01]  /*0ba0*/  SHF.R.U32.HI R111, RZ, 0x1f, R136 ;  /* 0x0000001fff6f7819 */ /* 0x000fe20000011688 */
[----:B------:R-:W-:Y:S01]  /*0bb0*/  IMAD.MOV.U32 R138, RZ, RZ, RZ ;  /* 0x000000ffff8a7224 */ /* 0x000fe200078e00ff */
[C---:B------:R-:W-:Y:S01]  /*0bc0*/  IADD3 R105, R3.reuse, 0x7d, RZ ;  /* 0x0000007d03697810 */ /* 0x040fe20007ffe0ff */
[----:B------:R-:W-:Y:S01]  /*0bd0*/  IMAD.MOV.U32 R80, RZ, RZ, RZ ;  /* 0x000000ffff507224 */ /* 0x000fe200078e00ff */
[----:B------:R-:W-:Y:S01]  /*0be0*/  IADD3 R121, R3, 0x16c0, RZ ;  /* 0x000016c003797810 */ /* 0x000fe20007ffe0ff */
[----:B------:R-:W-:Y:S01]  /*0bf0*/  IMAD.HI R146, R147, -0x6e5d4c3b, R146 ;  /* 0x91a2b3c593927827 */ /* 0x000fe200078e0292 */
[----:B------:R-:W-:-:S02]  /*0c00*/  LEA.HI.SX32 R147, R136, R111, 0x19 ;  /* 0x0000006f88937211 */ /* 0x000fc400078fcaff */
[----:B------:R-:W-:Y:S01]  /*0c10*/  IADD3 R117, R3, 0x5, RZ ;  /* 0x0000000503757810 */ /* 0x000fe20007ffe0ff */
[----:B------:R-:W-:Y:S01]  /*0c20*/  IMAD.HI R16, R17, -0x6e5d4c3b, R16 ;  /* 0x91a2b3c511107827 */ /* 0x000fe200078e0210 */
[C---:B------:R-:W-:Y:S02]  /*0c30*/  IADD3 R77, R3.reuse, 0x3, RZ ;  /* 0x00000003034d7810 */ /* 0x040fe40007ffe0ff */
[----:B------:R-:W-:Y:S01]  /*0c40*/  IADD3 R175, R3, 0x35, RZ ;  /* 0x0000003503af7810 */ /* 0x000fe20007ffe0ff */
[----:B------:R-:W-:Y:S01]  /*0c50*/  IMAD.MOV.U32 R92, RZ, RZ, RZ ;  /* 0x000000ffff5c7224 */ /* 0x000fe200078e00ff */
[----:B------:R-:W-:Y:S01]  /*0c60*/  MOV R174, RZ ;  /* 0x000000ff00ae7202 */ /* 0x000fe20000000f00 */
[----:B------:R-:W-:Y:S01]  /*0c70*/  IMAD R4, R129, -0xf, R99 ;  /* 0xfffffff181047824 */ /* 0x000fe200078e0263 */
[----:B------:R-:W-:Y:S01]  /*0c80*/  SHF.R.U32.HI R99, RZ, 0x1f, R98 ;  /* 0x0000001fff637819 */ /* 0x000fe20000011662 */
[----:B------:R-:W-:Y:S01]  /*0c90*/  IMAD.HI R138, R139, -0x6e5d4c3b, R138 ;  /* 0x91a2b3c58b8a7827 */ /* 0x000fe200078e028a */
[----:B------:R-:W-:-:S02]  /*0ca0*/  IADD3 R141, R3, 0xbf, RZ ;  /* 0x000000bf038d7810 */ /* 0x000fc40007ffe0ff */
[----:B------:R-:W-:Y:S01]  /*0cb0*/  MOV R140, RZ ;  /* 0x000000ff008c7202 */ /* 0x000fe20000000f00 */
[----:B------:R-:W-:Y:S01]  /*0cc0*/  IMAD.HI R80, R81, -0x6e5d4c3b, R80 ;  /* 0x91a2b3c551507827 */ /* 0x000fe200078e0250 */
[C---:B------:R-:W-:Y:S02]  /*0cd0*/  IADD3 R15, R3.reuse, 0x2d8, RZ ;  /* 0x000002d8030f7810 */ /* 0x040fe40007ffe0ff */
        /* <DEDUP_REMOVED lines=8> */
[----:B------:R-:W-:Y:S01]  /*0d60*/  IMAD.MOV.U32 R66, RZ, RZ, RZ ;  /* 0x000000ffff427224 */ /* 0x000fe200078e00ff */
[----:B------:R-:W-:Y:S01]  /*0d70*/  SHF.R.U32.HI R6, RZ, 0x1f, R81 ;  /* 0x0000001fff067819 */ /* 0x000fe20000011651 */
[----:B------:R-:W-:Y:S01]  /*0d80*/  IMAD.HI R2, R93, -0x77777777, R92 ;  /* 0x888888895d027827 */ /* 0x000fe200078e025c */
[----:B------:R-:W-:-:S02]  /*0d90*/  LEA.HI.SX32 R16, R16, R83, 0x19 ;  /* 0x0000005310107211 */ /* 0x000fc400078fcaff */
[----:B------:R-:W-:Y:S01]  /*0da0*/  IADD3 R111, R3, 0x1, RZ ;  /* 0x00000001036f7810 */ /* 0x000fe20007ffe0ff */
[----:B------:R-:W-:Y:S01]  /*0db0*/  IMAD.MOV.U32 R8, RZ, RZ, RZ ;  /* 0x000000ffff087224 */ /* 0x000fe200078e00ff */
[----:B------:R-:W-:Y:S01]  /*0dc0*/  SHF.R.U32.HI R83, RZ, 0x1f, R2 ;  /* 0x0000001fff537819 */ /* 0x000fe20000011602 */
[----:B------:R-:W-:Y:S01]  /*0dd0*/  IMAD R147, R147, -0xe1, R101 ;  /* 0xffffff1f93937824 */ /* 0x000fe200078e0265 */
[----:B------:R-:W-:Y:S01]  /*0de0*/  LEA.HI.SX32 R101, R98, R99, 0x19 ;  /* 0x0000006362657211 */ /* 0x000fe200078fcaff */
[----:B------:R-:W-:Y:S01]  /*0df0*/  IMAD.HI R12, R13, -0x6e5d4c3b, R12 ;  /* 0x91a2b3c50d0c7827 */ /* 0x000fe200078e020c */
[----:B------:R-:W-:Y:S02]  /*0e00*/  LEA.HI.SX32 R95, R2, R83, 0x1d ;  /* 0x00000053025f7211 */ /* 0x000fe400078feaff */
[C---:B------:R-:W-:Y:S01]  /*0e10*/  IADD3 R165, R3.reuse, 0x6e, RZ ;  /* 0x0000006e03a57810 */ /* 0x040fe20007ffe0ff */
[----:B------:R-:W-:Y:S01]  /*0e20*/  IMAD.MOV.U32 R184, RZ, RZ, RZ ;  /* 0x000000ffffb87224 */ /* 0x000fe200078e00ff */
[C---:B------:R-:W-:Y:S01]  /*0e30*/  IADD3 R151, R3.reuse, 0x39, RZ ;  /* 0x0000003903977810 */ /* 0x040fe20007ffe0ff */
[----:B------:R-:W-:Y:S01]  /*0e40*/  IMAD.MOV.U32 R22, RZ, RZ, RZ ;  /* 0x000000ffff167224 */ /* 0x000fe200078e00ff */
[----:B------:R-:W-:Y:S01]  /*0e50*/  IADD3 R33, R3, 0x208, RZ ;  /* 0x0000020803217810 */ /* 0x000fe20007ffe0ff */
[----:B------:R-:W-:Y:S01]  /*0e60*/  IMAD.HI R66, R67, -0x6e5d4c3b, R66 ;  /* 0x91a2b3c543427827 */ /* 0x000fe200078e0242 */
[----:B------:R-:W-:-:S02]  /*0e70*/  IADD3 R123, R3, 0xa28, RZ ;  /* 0x00000a28037b7810 */ /* 0x000fc40007ffe0ff */
[----:B------:R-:W-:Y:S01]  /*0e80*/  IADD3 R49, R3, 0x410, RZ ;  /* 0x0000041003317810 */ /* 0x000fe20007ffe0ff */
[----:B------:R-:W-:Y:S01]  /*0e90*/  IMAD.HI R44, R45, -0x6e5d4c3b, R44 ;  /* 0x91a2b3c52d2c7827 */ /* 0x000fe200078e022c */
[----:B------:R-:W-:Y:S02]  /*0ea0*/  MOV R48, RZ ;  /* 0x000000ff00307202 */ /* 0x000fe40000000f00 */
        /* <DEDUP_REMOVED lines=10> */
[----:B------:R-:W-:Y:S01]  /*0f50*/  IMAD.MOV.U32 R20, RZ, RZ, RZ ;  /* 0x000000ffff147224 */ /* 0x000fe200078e00ff */
[----:B------:R-:W-:Y:S01]  /*0f60*/  SHF.R.U32.HI R2, RZ, 0x1f, R45 ;  /* 0x0000001fff027819 */ /* 0x000fe2000001162d */
[----:B------:R-:W-:Y:S01]  /*0f70*/  IMAD.HI R158, R39, -0x6e5d4c3b, R38 ;  /* 0x91a2b3c5279e7827 */ /* 0x000fe200078e0226 */
[----:B------:R-:W-:Y:S02]  /*0f80*/  IADD3 R189, R3, 0x9, RZ ;  /* 0x0000000903bd7810 */ /* 0x000fe40007ffe0ff */
[----:B------:R-:W-:Y:S01]  /*0f90*/  LEA.HI.SX32 R45, R45, R2, 0x19 ;  /* 0x000000022d2d7211 */ /* 0x000fe200078fcaff */
[----:B------:R-:W-:Y:S01]  /*0fa0*/  IMAD.HI R38, R185, -0x6e5d4c3b, R184 ;  /* 0x91a2b3c5b9267827 */ /* 0x000fe200078e02b8 */
[----:B------:R-:W-:-:S02]  /*0fb0*/  IADD3 R19, R3, 0x8f0, RZ ;  /* 0x000008f003137810 */ /* 0x000fc40007ffe0ff */
[----:B------:R-:W-:Y:S01]  /*0fc0*/  SHF.R.U32.HI R192, RZ, 0x1f, R187 ;  /* 0x0000001fffc07819 */ /* 0x000fe200000116bb */
[----:B------:R-:W-:Y:S02]  /*0fd0*/  IMAD.MOV.U32 R84, RZ, RZ, RZ ;  /* 0x000000ffff547224 */ /* 0x000fe400078e00ff */
[----:B------:R-:W-:Y:S01]  /*0fe0*/  IMAD R103, R101, -0xe1, R103 ;  /* 0xffffff1f65677824 */ /* 0x000fe200078e0267 */
[----:B------:R-:W-:Y:S01]  /*0ff0*/  LEA.HI.SX32 R101, R81, R6, 0x19 ;  /* 0x0000000651657211 */ /* 0x000fe200078fcaff */
[----:B------:R-:W-:Y:S01]  /*1000*/  IMAD.HI R22, R23, -0x6e5d4c3b, R22 ;  /* 0x91a2b3c517167827 */ /* 0x000fe200078e0216 */
[----:B------:R-:W-:Y:S02]  /*1010*/  SHF.R.U32.HI R6, RZ, 0x1f, R13 ;  /* 0x0000001fff067819 */ /* 0x000fe4000001160d */
[----:B------:R-:W-:Y:S01]  /*1020*/  SHF.R.U32.HI R81, RZ, 0x1f, R38 ;  /* 0x0000001fff517819 */ /* 0x000fe20000011626 */
[----:B------:R-:W-:Y:S01]  /*1030*/  IMAD.HI R23, R53, -0x6e5d4c3b, R52 ;  /* 0x91a2b3c535177827 */ /* 0x000fe200078e0234 */
[----:B------:R-:W-:-:S02]  /*1040*/  LEA.HI.SX32 R13, R13, R6, 0x1d ;  /* 0x000000060d0d7211 */ /* 0x000fc400078feaff */
[----:B------:R-:W-:Y:S01]  /*1050*/  LEA.HI.SX32 R184, R38, R81, 0x19 ;  /* 0x0000005126b87211 */ /* 0x000fe200078fcaff */
[----:B------:R-:W-:Y:S01]  /*1060*/  IMAD.HI R20, R21, -0x6e5d4c3b, R20 ;  /* 0x91a2b3c515147827 */ /* 0x000fe200078e0214 */
[----:B------:R-:W-:Y:S02]  /*1070*/  SHF.R.U32.HI R6, RZ, 0x1f, R23 ;  /* 0x0000001fff067819 */ /* 0x000fe40000011617 */
[----:B------:R-:W-:Y:S01]  /*1080*/  LEA.HI.SX32 R192, R187, R192, 0x19 ;  /* 0x000000c0bbc07211 */ /* 0x000fe200078fcaff */
[----:B------:R-:W-:Y:S01]  /*1090*/  IMAD.HI R21, R9, -0x6e5d4c3b, R8 ;  /* 0x91a2b3c509157827 */ /* 0x000fe200078e0208 */
[----:B------:R-:W-:Y:S02]  /*10a0*/  IADD3 R9, R3, 0x17f8, RZ ;  /* 0x000017f803097810 */ /* 0x000fe40007ffe0ff */
[----:B------:R-:W-:Y:S01]  /*10b0*/  SHF.R.U32.HI R187, RZ, 0x1f, R102 ;  /* 0x0000001fffbb7819 */ /* 0x000fe20000011666 */
[----:B------:R-:W-:-:S03]  /*10c0*/  IMAD.HI R52, R85, -0x6e5d4c3b, R84 ;  /* 0x91a2b3c555347827 */ /* 0x000fc600078e0254 */
[----:B------:R-:W-:Y:S01]  /*10d0*/  LEA.HI.SX32 R187, R102, R187, 0x19 ;  /* 0x000000bb66bb7211 */ /* 0x000fe200078fcaff */
[----:B------:R-:W-:-:S04]  /*10e0*/  IMAD.HI R84, R183, -0x6e5d4c3b, R182 ;  /* 0x91a2b3c5b7547827 */ /* 0x000fc800078e02b6 */
[----:B------:R-:W-:Y:S01]  /*10f0*/  IMAD R2, R95, -0xf, R93 ;  /* 0xfffffff15f027824 */ /* 0x000fe200078e025d */
[----:B------:R-:W-:Y:S01]  /*1100*/  SHF.R.U32.HI R95, RZ, 0x1f, R52 ;  /* 0x0000001fff5f7819 */ /* 0x000fe20000011634 */
[----:B------:R-:W-:Y:S02]  /*1110*/  IMAD.MOV.U32 R36, RZ, RZ, RZ ;  /* 0x000000ffff247224 */ /* 0x000fe400078e00ff */
[----:B------:R-:W-:Y:S01]  /*1120*/  IMAD.HI R70, R9, -0x6e5d4c3b, R8 ;  /* 0x91a2b3c509467827 */ /* 0x000fe200078e0208 */
[----:B------:R-:W-:Y:S02]  /*1130*/  IADD3 R9, R3, 0x8, RZ ;  /* 0x0000000803097810 */ /* 0x000fe40007ffe0ff */
[----:B------:R-:W-:Y:S01]  /*1140*/  LEA.HI.SX32 R95, R52, R95, 0x19 ;  /* 0x0000005f345f7211 */ /* 0x000fe200078fcaff */
[----:B------:R-:W-:Y:S02]  /*1150*/  IMAD.MOV.U32 R178, RZ, RZ, RZ ;  /* 0x000000ffffb27224 */ /* 0x000fe400078e00ff */
[----:B------:R-:W-:Y:S01]  /*1160*/  IMAD R81, R101, -0xe1, R93 ;  /* 0xffffff1f65517824 */ /* 0x000fe200078e025d */
[----:B------:R-:W-:Y:S01]  /*1170*/  LEA.HI.SX32 R93, R23, R6, 0x19 ;  /* 0x00000006175d7211 */ /* 0x000fe200078fcaff */
[----:B------:R-:W-:Y:S01]  /*1180*/  IMAD.MOV.U32 R180, RZ, RZ, RZ ;  /* 0x000000ffffb47224 */ /* 0x000fe200078e00ff */
[----:B------:R-:W-:Y:S01]  /*1190*/  SHF.R.U32.HI R23, RZ, 0x1f, R84 ;  /* 0x0000001fff177819 */ /* 0x000fe20000011654 */
[----:B------:R-:W-:Y:S01]  /*11a0*/  IMAD.HI R92, R37, -0x6e5d4c3b, R36 ;  /* 0x91a2b3c5255c7827 */ /* 0x000fe200078e0224 */
[----:B------:R-:W-:-:S02]  /*11b0*/  SHF.R.U32.HI R101, RZ, 0x1f, R54 ;  /* 0x0000001fff657819 */ /* 0x000fc40000011636 */
[----:B------:R-:W-:Y:S01]  /*11c0*/  LEA.HI.SX32 R182, R84, R23, 0x19 ;  /* 0x0000001754b67211 */ /* 0x000fe200078fcaff */
[----:B------:R-:W-:Y:S01]  /*11d0*/  IMAD.HI R94, R179, -0x6e5d4c3b, R178 ;  /* 0x91a2b3c5b35e7827 */ /* 0x000fe200078e02b2 */
[----:B------:R-:W-:-:S03]  /*11e0*/  LEA.HI.SX32 R101, R54, R101, 0x19 ;  /* 0x0000006536657211 */ /* 0x000fc600078fcaff */
[----:B------:R-:W-:-:S04]  /*11f0*/  IMAD.HI R134, R131, -0x6e5d4c3b, R130 ;  /* 0x91a2b3c583867827 */ /* 0x000fc800078e0282 */
[----:B------:R-:W-:Y:S01]  /*1200*/  IMAD.HI R10, R11, -0x6e5d4c3b, R10 ;  /* 0x91a2b3c50b0a7827 */ /* 0x000fe200078e020a */
[----:B------:R-:W-:-:S03]  /*1210*/  SHF.R.U32.HI R75, RZ, 0x1f, R134 ;  /* 0x0000001fff4b7819 */ /* 0x000fc60000011686 */
[----:B------:R-:W-:Y:S02]  /*1220*/  IMAD.MOV.U32 R42, RZ, RZ, RZ ;  /* 0x000000ffff2a7224 */ /* 0x000fe400078e00ff */
[----:B------:R-:W-:-:S04]  /*1230*/  IMAD.HI R128, R9, -0x77777777, R8 ;  /* 0x8888888909807827 */ /* 0x000fc800078e0208 */
[----:B------:R-:W-:-:S04]  /*1240*/  IMAD.HI R130, R9, -0x6e5d4c3b, R8 ;  /* 0x91a2b3c509827827 */ /* 0x000fc800078e0208 */
[----:B------:R-:W-:Y:S02]  /*1250*/  IMAD.MOV.U32 R34, RZ, RZ, RZ ;  /* 0x000000ffff227224 */ /* 0x000fe400078e00ff */
[----:B------:R-:W-:-:S04]  /*1260*/  IMAD.HI R11, R181, -0x6e5d4c3b, R180 ;  /* 0x91a2b3c5b50b7827 */ /* 0x000fc800078e02b4 */
[----:B------:R-:W-:Y:S01]  /*1270*/  IMAD R8, R13, -0xf, R53 ;  /* 0xfffffff10d087824 */ /* 0x000fe200078e0235 */
[----:B------:R-:W-:Y:S01]  /*1280*/  SHF.R.U32.HI R6, RZ, 0x1f, R11 ;  /* 0x0000001fff067819 */ /* 0x000fe2000001160b */
[----:B------:R-:W-:Y:S01]  /*1290*/  IMAD R23, R93, -0xe1, R53 ;  /* 0xffffff1f5d177824 */ /* 0x000fe200078e0235 */
[----:B------:R-:W-:Y:S01]  /*12a0*/  SHF.R.U32.HI R93, RZ, 0x1f, R92 ;  /* 0x0000001fff5d7819 */ /* 0x000fe2000001165c */
[----:B------:R-:W-:Y:S01]  /*12b0*/  IMAD R13, R95, -0xe1, R85 ;  /* 0xffffff1f5f0d7824 */ /* 0x000fe200078e0255 */
[----:B------:R-:W-:Y:S01]  /*12c0*/  SHF.R.U32.HI R95, RZ, 0x1f, R94 ;  /* 0x0000001fff5f7819 */ /* 0x000fe2000001165e */
[----:B------:R-:W-:Y:S01]  /*12d0*/  IMAD.HI R152, R153, -0x6e5d4c3b, R152 ;  /* 0x91a2b3c599987827 */ /* 0x000fe200078e0298 */
[----:B------:R-:W-:Y:S02]  /*12e0*/  LEA.HI.SX32 R180, R11, R6, 0x19 ;  /* 0x000000060bb47211 */ /* 0x000fe400078fcaff */
[----:B------:R-:W-:Y:S01]  /*12f0*/  LEA.HI.SX32 R178, R94, R95, 0x19 ;  /* 0x0000005f5eb27211 */ /* 0x000fe200078fcaff */
[----:B------:R-:W-:Y:S01]  /*1300*/  IMAD.HI R58, R43, -0x6e5d4c3b, R42 ;  /* 0x91a2b3c52b3a7827 */ /* 0x000fe200078e022a */
[----:B------:R-:W-:Y:S01]  /*1310*/  SHF.R.U32.HI R95, RZ, 0x1f, R130 ;  /* 0x0000001fff5f7819 */ /* 0x000fe20000011682 */
[----:B------:R-:W-:Y:S01]  /*1320*/  HFMA2.MMA R94, -RZ, RZ, 0, 0 ;  /* 0x00000000ff5e7435 */ /* 0x000fe200000001ff */
[----:B------:R-:W-:Y:S01]  /*1330*/  IADD3 R85, R3, 0x4a, RZ ;  /* 0x0000004a03557810 */ /* 0x000fe20007ffe0ff */
[----:B------:R-:W-:Y:S01]  /*1340*/  IMAD.HI R42, R35, -0x6e5d4c3b, R34 ;  /* 0x91a2b3c5232a7827 */ /* 0x000fe200078e0222 */
[----:B------:R-:W-:-:S03]  /*1350*/  IADD3 R53, R3, 0xe, RZ ;  /* 0x0000000e03357810 */ /* 0x000fc60007ffe0ff */
[----:B------:R-:W-:Y:S01]  /*1360*/  IMAD R153, R135, -0xe1, R125 ;  /* 0xffffff1f87997824 */ /* 0x000fe200078e027d */
[----:B------:R-:W-:Y:S01]  /*1370*/  LEA.HI.SX32 R125, R92, R93, 0x19 ;  /* 0x0000005d5c7d7211 */ /* 0x000fe200078fcaff */
[----:B------:R-:W-:Y:S01]  /*1380*/  IMAD.HI R34, R37, -0x77777777, R36 ;  /* 0x8888888925227827 */ /* 0x000fe200078e0224 */
[----:B------:R-:W-:-:S03]  /*1390*/  SHF.R.U32.HI R93, RZ, 0x1f, R128 ;  /* 0x0000001fff5d7819 */ /* 0x000fc60000011680 */
[----:B------:R-:W-:Y:S01]  /*13a0*/  IMAD R5, R101, -0xe1, R5 ;  /* 0xffffff1f65057824 */ /* 0x000fe200078e0205 */
[----:B------:R-:W-:Y:S01]  /*13b0*/  SHF.R.U32.HI R11, RZ, 0x1f, R34 ;  /* 0x0000001fff0b7819 */ /* 0x000fe20000011622 */
[----:B------:R-:W-:Y:S01]  /*13c0*/  IMAD.MOV.U32 R170, RZ, RZ, RZ ;  /* 0x000000ffffaa7224 */ /* 0x000fe200078e00ff */
[----:B------:R-:W-:Y:S01]  /*13d0*/  LEA.HI.SX32 R195, R128, R93, 0x1d ;  /* 0x0000005d80c37211 */ /* 0x000fe200078feaff */
[----:B------:R-:W-:Y:S01]  /*13e0*/  IMAD.HI R100, R173, -0x6e5d4c3b, R172 ;  /* 0x91a2b3c5ad647827 */ /* 0x000fe200078e02ac */
[----:B------:R-:W-:Y:S02]  /*13f0*/  LEA.HI.SX32 R101, R130, R95, 0x19 ;  /* 0x0000005f82657211 */ /* 0x000fe400078fcaff */
[----:B------:R-:W-:Y:S01]  /*1400*/  LEA.HI.SX32 R11, R34, R11, 0x1d ;  /* 0x0000000b220b7211 */ /* 0x000fe200078feaff */
[--C-:B------:R-:W-:Y:S01]  /*1410*/  IMAD R195, R195, -0xf, R9.reuse ;  /* 0xfffffff1c3c37824 */ /* 0x100fe200078e0209 */
[----:B------:R-:W-:Y:S01]  /*1420*/  IADD3 R95, R3, 0x3b, RZ ;  /* 0x0000003b035f7810 */ /* 0x000fe20007ffe0ff */
[----:B------:R-:W-:Y:S01]  /*1430*/  IMAD R9, R101, -0xe1, R9 ;  /* 0xffffff1f65097824 */ /* 0x000fe200078e0209 */
[----:B------:R-:W-:Y:S01]  /*1440*/  SHF.R.U32.HI R101, RZ, 0x1f, R50 ;  /* 0x0000001fff657819 */ /* 0x000fe20000011632 */
[----:B------:R-:W-:Y:S01]  /*1450*/  IMAD.HI R36, R171, -0x6e5d4c3b, R170 ;  /* 0x91a2b3c5ab247827 */ /* 0x000fe200078e02aa */
[----:B------:R-:W-:-:S03]  /*1460*/  MOV R128, RZ ;  /* 0x000000ff00807202 */ /* 0x000fc60000000f00 */
[----:B------:R-:W-:Y:S01]  /*1470*/  IMAD R159, R29, -0xe1, R27 ;  /* 0xffffff1f1d9f7824 */ /* 0x000fe200078e021b */
[----:B------:R-:W-:Y:S01]  /*1480*/  IADD3 R27, R3, 0x7b, RZ ;  /* 0x0000007b031b7810 */ /* 0x000fe20007ffe0ff */
[----:B------:R-:W-:Y:S01]  /*1490*/  IMAD R29, R137, -0xe1, R31 ;  /* 0xffffff1f891d7824 */ /* 0x000fe200078e021f */
[----:B------:R-:W-:Y:S01]  /*14a0*/  SHF.R.U32.HI R31, RZ, 0x1f, R30 ;  /* 0x0000001fff1f7819 */ /* 0x000fe2000001161e */
[--C-:B------:R-:W-:Y:S01]  /*14b0*/  IMAD R6, R11, -0xf, R37.reuse ;  /* 0xfffffff10b067824 */ /* 0x100fe200078e0225 */
[----:B------:R-:W-:Y:S01]  /*14c0*/  LEA.HI.SX32 R137, R134, R75, 0x19 ;  /* 0x0000004b86897211 */ /* 0x000fe200078fcaff */
[----:B------:R-:W-:Y:S01]  /*14d0*/  IMAD R11, R125, -0xe1, R37 ;  /* 0xffffff1f7d0b7824 */ /* 0x000fe200078e0225 */
[----:B------:R-:W-:Y:S01]  /*14e0*/  SHF.R.U32.HI R37, RZ, 0x1f, R100 ;  /* 0x0000001fff257819 */ /* 0x000fe20000011664 */
[----:B------:R-:W-:Y:S01]  /*14f0*/  IMAD.MOV.U32 R126, RZ, RZ, RZ ;  /* 0x000000ffff7e7224 */ /* 0x000fe200078e00ff */
[----:B------:R-:W-:Y:S01]  /*1500*/  LEA.HI.SX32 R125, R50, R101, 0x19 ;  /* 0x00000065327d7211 */ /* 0x000fe200078fcaff */
[----:B------:R-:W-:Y:S01]  /*1510*/  IMAD.MOV.U32 R176, RZ, RZ, RZ ;  /* 0x000000ffffb07224 */ /* 0x000fe200078e00ff */
[----:B------:R-:W-:Y:S01]  /*1520*/  SHF.R.U32.HI R101, RZ, 0x1f, R36 ;  /* 0x0000001fff657819 */ /* 0x000fe20000011624 */
[----:B------:R-:W-:Y:S01]  /*1530*/  IMAD.MOV.U32 R166, RZ, RZ, RZ ;  /* 0x000000ffffa67224 */ /* 0x000fe200078e00ff */
[----:B------:R-:W-:Y:S01]  /*1540*/  LEA.HI.SX32 R75, R30, R31, 0x1d ;  /* 0x0000001f1e4b7211 */ /* 0x000fe200078feaff */
[----:B------:R-:W-:Y:S01]  /*1550*/  IMAD.HI R126, R127, -0x6e5d4c3b, R126 ;  /* 0x91a2b3c57f7e7827 */ /* 0x000fe200078e027e */
[----:B------:R-:W-:-:S02]  /*1560*/  IADD3 R31, R3, 0x4e0, RZ ;  /* 0x000004e0031f7810 */ /* 0x000fc40007ffe0ff */
[----:B------:R-:W-:Y:S01]  /*1570*/  MOV R30, RZ ;  /* 0x000000ff001e7202 */ /* 0x000fe20000000f00 */
[----:B------:R-:W-:Y:S01]  /*1580*/  IMAD.HI R127, R177, -0x6e5d4c3b, R176 ;  /* 0x91a2b3c5b17f7827 */ /* 0x000fe200078e02b0 */
[----:B------:R-:W-:Y:S02]  /*1590*/  LEA.HI.SX32 R172, R100, R37, 0x19 ;  /* 0x0000002564ac7211 */ /* 0x000fe400078fcaff */
[----:B------:R-:W-:Y:S01]  /*15a0*/  IADD3 R37, R3, 0x680, RZ ;  /* 0x0000068003257810 */ /* 0x000fe20007ffe0ff */
[----:B------:R-:W-:Y:S01]  /*15b0*/  IMAD.HI R119, R167, -0x6e5d4c3b, R166 ;  /* 0x91a2b3c5a7777827 */ /* 0x000fe200078e02a6 */
[----:B------:R-:W-:Y:S02]  /*15c0*/  LEA.HI.SX32 R170, R36, R101, 0x19 ;  /* 0x0000006524aa7211 */ /* 0x000fe400078fcaff */
[----:B------:R-:W-:Y:S01]  /*15d0*/  IADD3 R101, R3, 0x2c, RZ ;  /* 0x0000002c03657810 */ /* 0x000fe20007ffe0ff */
[----:B------:R-:W-:Y:S01]  /*15e0*/  IMAD.MOV.U32 R36, RZ, RZ, RZ ;  /* 0x000000ffff247224 */ /* 0x000fe200078e00ff */
[----:B------:R-:W-:Y:S01]  /*15f0*/  MOV R100, RZ ;  /* 0x000000ff00647202 */ /* 0x000fe20000000f00 */
[----:B------:R-:W-:Y:S01]  /*1600*/  IMAD.HI R134, R31, -0x6e5d4c3b, R30 ;  /* 0x91a2b3c51f867827 */ /* 0x000fe200078e021e */
[----:B------:R-:W-:-:S03]  /*1610*/  SHF.R.U32.HI R30, RZ, 0x1f, R127 ;  /* 0x0000001fff1e7819 */ /* 0x000fc6000001167f */
[----:B------:R-:W-:Y:S01]  /*1620*/  IMAD.HI R56, R57, -0x6e5d4c3b, R56 ;  /* 0x91a2b3c539387827 */ /* 0x000fe200078e0238 */
[----:B------:R-:W-:-:S03]  /*1630*/  LEA.HI.SX32 R127, R127, R30, 0x19 ;  /* 0x0000001e7f7f7211 */ /* 0x000fc600078fcaff */
[----:B------:R-:W-:-:S04]  /*1640*/  IMAD.HI R118, R169, -0x6e5d4c3b, R168 ;  /* 0x91a2b3c5a9767827 */ /* 0x000fc800078e02a8 */
[----:B------:R-:W-:Y:S01]  /*1650*/  IMAD.HI R50, R37, -0x6e5d4c3b, R36 ;  /* 0x91a2b3c525327827 */ /* 0x000fe200078e0224 */
[----:B------:R-:W-:-:S03]  /*1660*/  SHF.R.U32.HI R36, RZ, 0x1f, R119 ;  /* 0x0000001fff247819 */ /* 0x000fc60000011677 */
[----:B------:R-:W-:Y:S01]  /*1670*/  IMAD.MOV.U32 R116, RZ, RZ, RZ ;  /* 0x000000ffff747224 */ /* 0x000fe200078e00ff */
[----:B------:R-:W-:Y:S01]  /*1680*/  LEA.HI.SX32 R166, R119, R36, 0x19 ;  /* 0x0000002477a67211 */ /* 0x000fe200078fcaff */
[----:B------:R-:W-:Y:S01]  /*1690*/  IMAD.HI R57, R105, -0x6e5d4c3b, R104 ;  /* 0x91a2b3c569397827 */ /* 0x000fe200078e0268 */
[----:B------:R-:W-:-:S03]  /*16a0*/  IADD3 R119, R3, 0xc, RZ ;  /* 0x0000000c03777810 */ /* 0x000fc60007ffe0ff */
[----:B------:R-:W-:Y:S01]  /*16b0*/  IMAD.MOV.U32 R76, RZ, RZ, RZ ;  /* 0x000000ffff4c7224 */ /* 0x000fe200078e00ff */
[----:B------:R-:W-:Y:S01]  /*16c0*/  SHF.R.U32.HI R36, RZ, 0x1f, R57 ;  /* 0x0000001fff247819 */ /* 0x000fe20000011639 */
[----:B------:R-:W-:Y:S01]  /*16d0*/  IMAD R7, R125, -0xe1, R7 ;  /* 0xffffff1f7d077824 */ /* 0x000fe200078e0207 */
[----:B------:R-:W-:Y:S01]  /*16e0*/  SHF.R.U32.HI R125, RZ, 0x1f, R118 ;  /* 0x0000001fff7d7819 */ /* 0x000fe20000011676 */
[----:B------:R-:W-:-:S03]  /*16f0*/  IMAD.HI R120, R121, -0x6e5d4c3b, R120 ;  /* 0x91a2b3c579787827 */ /* 0x000fc600078e0278 */
[----:B------:R-:W-:Y:S01]  /*1700*/  LEA.HI.SX32 R168, R118, R125, 0x19 ;  /* 0x0000007d76a87211 */ /* 0x000fe200078fcaff */
[----:B------:R-:W-:-:S04]  /*1710*/  IMAD.HI R124, R117, -0x77777777, R116 ;  /* 0x88888889757c7827 */ /* 0x000fc800078e0274 */
[----:B------:R-:W-:Y:S01]  /*1720*/  IMAD.HI R121, R77, -0x77777777, R76 ;  /* 0x888888894d797827 */ /* 0x000fe200078e024c */
[----:B------:R-:W-:-:S03]  /*1730*/  SHF.R.U32.HI R125, RZ, 0x1f, R124 ;  /* 0x0000001fff7d7819 */ /* 0x000fc6000001167c */
[----:B------:R-:W-:Y:S01]  /*1740*/  IMAD R177, R127, -0xe1, R177 ;  /* 0xffffff1f7fb17824 */ /* 0x000fe200078e02b1 */
[----:B------:R-:W-:Y:S01]  /*1750*/  LEA.HI.SX32 R127, R57, R36, 0x19 ;  /* 0x00000024397f7211 */ /* 0x000fe200078fcaff */
[----:B------:R-:W-:Y:S01]  /*1760*/  IMAD.HI R132, R175, -0x6e5d4c3b, R174 ;  /* 0x91a2b3c5af847827 */ /* 0x000fe200078e02ae */
[----:B------:R-:W-:Y:S02]  /*1770*/  SHF.R.U32.HI R36, RZ, 0x1f, R121 ;  /* 0x0000001fff247819 */ /* 0x000fe40000011679 */
[----:B------:R-:W-:Y:S01]  /*1780*/  LEA.HI.SX32 R125, R124, R125, 0x1d ;  /* 0x0000007d7c7d7211 */ /* 0x000fe200078feaff */
[----:B------:R-:W-:Y:S01]  /*1790*/  IMAD.MOV.U32 R14, RZ, RZ, RZ ;  /* 0x000000ffff0e7224 */ /* 0x000fe200078e00ff */
[----:B------:R-:W-:Y:S01]  /*17a0*/  SHF.R.U32.HI R93, RZ, 0x1f, R132 ;  /* 0x0000001fff5d7819 */ /* 0x000fe20000011684 */
[----:B------:R-:W-:Y:S01]  /*17b0*/  IMAD.MOV.U32 R108, RZ, RZ, RZ ;  /* 0x000000ffff6c7224 */ /* 0x000fe200078e00ff */
[----:B------:R-:W-:Y:S01]  /*17c0*/  LEA.HI.SX32 R121, R121, R36, 0x1d ;  /* 0x0000002479797211 */ /* 0x000fe200078feaff */
[----:B------:R-:W-:Y:S01]  /*17d0*/  IMAD.HI R90, R141, -0x6e5d4c3b, R140 ;  /* 0x91a2b3c58d5a7827 */ /* 0x000fe200078e028c */
[----:B------:R-:W-:-:S02]  /*17e0*/  LEA.HI.SX32 R174, R132, R93, 0x19 ;  /* 0x0000005d84ae7211 */ /* 0x000fc400078fcaff */
[----:B------:R-:W-:Y:S01]  /*17f0*/  IADD3 R93, R3, 0x59, RZ ;  /* 0x00000059035d7810 */ /* 0x000fe20007ffe0ff */
[----:B------:R-:W-:Y:S01]  /*1800*/  IMAD.HI R140, R15, -0x6e5d4c3b, R14 ;  /* 0x91a2b3c50f8c7827 */ /* 0x000fe200078e020e */
[----:B------:R-:W-:-:S03]  /*1810*/  SHF.R.U32.HI R99, RZ, 0x1f, R90 ;  /* 0x0000001fff637819 */ /* 0x000fc6000001165a */
[----:B------:R-:W-:Y:S01]  /*1820*/  IMAD.HI R116, R109, -0x6e5d4c3b, R108 ;  /* 0x91a2b3c56d747827 */ /* 0x000fe200078e026c */
[----:B------:R-:W-:-:S03]  /*1830*/  LEA.HI.SX32 R99, R90, R99, 0x19 ;  /* 0x000000635a637211 */ /* 0x000fc600078fcaff */
[----:B------:R-:W-:Y:S01]  /*1840*/  IMAD R14, R75, -0xf, R97 ;  /* 0xfffffff14b0e7824 */ /* 0x000fe200078e0261 */
[----:B------:R-:W-:Y:S01]  /*1850*/  IADD3 R97, R3, 0x4e, RZ ;  /* 0x0000004e03617810 */ /* 0x000fe20007ffe0ff */
[----:B------:R-:W-:-:S04]  /*1860*/  IMAD.HI R76, R161, -0x6e5d4c3b, R160 ;  /* 0x91a2b3c5a14c7827 */ /* 0x000fc800078e02a0 */
[----:B------:R-:W-:Y:S02]  /*1870*/  IMAD.MOV.U32 R96, RZ, RZ, RZ ;  /* 0x000000ffff607224 */ /* 0x000fe400078e00ff */
[----:B------:R-:W-:Y:S01]  /*1880*/  IMAD R133, R125, -0xf, R117 ;  /* 0xfffffff17d857824 */ /* 0x000fe200078e0275 */
[----:B------:R-:W-:Y:S01]  /*1890*/  SHF.R.U32.HI R117, RZ, 0x1f, R116 ;  /* 0x0000001fff757819 */ /* 0x000fe20000011674 */
[----:B------:R-:W-:Y:S01]  /*18a0*/  IMAD R132, R121, -0xf, R77 ;  /* 0xfffffff179847824 */ /* 0x000fe200078e024d */
[----:B------:R-:W-:Y:S01]  /*18b0*/  SHF.R.U32.HI R77, RZ, 0x1f, R76 ;  /* 0x0000001fff4d7819 */ /* 0x000fe2000001164c */
[----:B------:R-:W-:Y:S01]  /*18c0*/  IMAD.HI R75, R97, -0x6e5d4c3b, R96 ;  /* 0x91a2b3c5614b7827 */ /* 0x000fe200078e0260 */
[----:B------:R-:W-:Y:S02]  /*18d0*/  LEA.HI.SX32 R117, R116, R117, 0x19 ;  /* 0x0000007574757211 */ /* 0x000fe400078fcaff */
[----:B------:R-:W-:Y:S01]  /*18e0*/  LEA.HI.SX32 R160, R76, R77, 0x19 ;  /* 0x0000004d4ca07211 */ /* 0x000fe200078fcaff */
[----:B------:R-:W-:Y:S01]  /*18f0*/  IMAD R141, R99, -0xe1, R141 ;  /* 0xffffff1f638d7824 */ /* 0x000fe200078e028d */
[----:B------:R-:W-:Y:S01]  /*1900*/  SHF.R.U32.HI R76, RZ, 0x1f, R75 ;  /* 0x0000001fff4c7819 */ /* 0x000fe2000001164b */
[----:B------:R-:W-:Y:S01]  /*1910*/  IMAD R109, R117, -0xe1, R109 ;  /* 0xffffff1f756d7824 */ /* 0x000fe200078e026d */
[----:B------:R-:W-:Y:S01]  /*1920*/  IADD3 R99, R3, 0x6a, RZ ;  /* 0x0000006a03637810 */ /* 0x000fe20007ffe0ff */
[----:B------:R-:W-:Y:S01]  /*1930*/  IMAD.MOV.U32 R114, RZ, RZ, RZ ;  /* 0x000000ffff727224 */ /* 0x000fe200078e00ff */
[----:B------:R-:W-:Y:S01]  /*1940*/  LEA.HI.SX32 R117, R75, R76, 0x19 ;  /* 0x0000004c4b757211 */ /* 0x000fe200078fcaff */
[----:B------:R-:W-:Y:S01]  /*1950*/  IMAD.MOV.U32 R26, RZ, RZ, RZ ;  /* 0x000000ffff1a7224 */ /* 0x000fe200078e00ff */
[----:B------:R-:W-:Y:S01]  /*1960*/  MOV R76, RZ ;  /* 0x000000ff004c7202 */ /* 0x000fe20000000f00 */
[----:B------:R-:W-:-:S04]  /*1970*/  IMAD.HI R104, R155, -0x6e5d4c3b, R154 ;  /* 0x91a2b3c59b687827 */ /* 0x000fc800078e029a */
[----:B------:R-:W-:Y:S02]  /*1980*/  IMAD.MOV.U32 R98, RZ, RZ, RZ ;  /* 0x000000ffff627224 */ /* 0x000fe400078e00ff */
[----:B------:R-:W-:Y:S01]  /*1990*/  IMAD R45, R45, -0xe1, R89 ;  /* 0xffffff1f2d2d7824 */ /* 0x000fe200078e0259 */
[----:B------:R-:W-:Y:S01]  /*19a0*/  IADD3 R89, R3, 0x3d, RZ ;  /* 0x0000003d03597810 */ /* 0x000fe20007ffe0ff */
[----:B------:R-:W-:-:S04]  /*19b0*/  IMAD.HI R107, R115, -0x6e5d4c3b, R114 ;  /* 0x91a2b3c5736b7827 */ /* 0x000fc800078e0272 */
[----:B------:R-:W-:-:S04]  /*19c0*/  IMAD.HI R108, R27, -0x6e5d4c3b, R26 ;  /* 0x91a2b3c51b6c7827 */ /* 0x000fc800078e021a */
[----:B------:R-:W-:Y:S01]  /*19d0*/  IMAD R97, R117, -0xe1, R97 ;  /* 0xffffff1f75617824 */ /* 0x000fe200078e0261 */
[----:B------:R-:W-:Y:S01]  /*19e0*/  SHF.R.U32.HI R117, RZ, 0x1f, R104 ;  /* 0x0000001fff757819 */ /* 0x000fe20000011668 */
[----:B------:R-:W-:Y:S01]  /*19f0*/  IMAD.HI R26, R99, -0x6e5d4c3b, R98 ;  /* 0x91a2b3c5631a7827 */ /* 0x000fe200078e0262 */
[----:B------:R-:W-:Y:S02]  /*1a00*/  SHF.R.U32.HI R77, RZ, 0x1f, R108 ;  /* 0x0000001fff4d7819 */ /* 0x000fe4000001166c */
[----:B------:R-:W-:Y:S01]  /*1a10*/  LEA.HI.SX32 R154, R104, R117, 0x19 ;  /* 0x00000075689a7211 */ /* 0x000fe200078fcaff */
[----:B------:R-:W-:Y:S01]  /*1a20*/  IMAD.HI R38, R89, -0x6e5d4c3b, R88 ;  /* 0x91a2b3c559267827 */ /* 0x000fe200078e0258 */
[----:B------:R-:W-:Y:S02]  /*1a30*/  SHF.R.U32.HI R88, RZ, 0x1f, R107 ;  /* 0x0000001fff587819 */ /* 0x000fe4000001166b */
[----:B------:R-:W-:Y:S01]  /*1a40*/  SHF.R.U32.HI R117, RZ, 0x1f, R26 ;  /* 0x0000001fff757819 */ /* 0x000fe2000001161a */
[----:B------:R-:W-:Y:S01]  /*1a50*/  IMAD.MOV.U32 R110, RZ, RZ, RZ ;  /* 0x000000ffff6e7224 */ /* 0x000fe200078e00ff */
[----:B------:R-:W-:Y:S01]  /*1a60*/  LEA.HI.SX32 R114, R107, R88, 0x19 ;  /* 0x000000586b727211 */ /* 0x000fe200078fcaff */
[----:B------:R-:W-:Y:S01]  /*1a70*/  IMAD.MOV.U32 R164, RZ, RZ, RZ ;  /* 0x000000ffffa47224 */ /* 0x000fe200078e00ff */
[----:B------:R-:W-:Y:S01]  /*1a80*/  LEA.HI.SX32 R107, R108, R77, 0x19 ;  /* 0x0000004d6c6b7211 */ /* 0x000fe200078fcaff */
[----:B------:R-:W-:Y:S01]  /*1a90*/  IMAD.HI R96, R111, -0x77777777, R110 ;  /* 0x888888896f607827 */ /* 0x000fe200078e026e */
[----:B------:R-:W-:-:S02]  /*1aa0*/  LEA.HI.SX32 R117, R26, R117, 0x19 ;  /* 0x000000751a757211 */ /* 0x000fc400078fcaff */
[----:B------:R-:W-:Y:S01]  /*1ab0*/  IADD3 R77, R3, 0x48, RZ ;  /* 0x00000048034d7810 */ /* 0x000fe20007ffe0ff */
[----:B------:R-:W-:Y:S02]  /*1ac0*/  IMAD.MOV.U32 R84, RZ, RZ, RZ ;  /* 0x000000ffff547224 */ /* 0x000fe400078e00ff */
[----:B------:R-:W-:Y:S01]  /*1ad0*/  IMAD R107, R107, -0xe1, R27 ;  /* 0xffffff1f6b6b7824 */ /* 0x000fe200078e021b */
[----:B------:R-:W-:Y:S01]  /*1ae0*/  SHF.R.U32.HI R27, RZ, 0x1f, R96 ;  /* 0x0000001fff1b7819 */ /* 0x000fe20000011660 */
[----:B------:R-:W-:Y:S01]  /*1af0*/  IMAD R99, R117, -0xe1, R99 ;  /* 0xffffff1f75637824 */ /* 0x000fe200078e0263 */
[----:B------:R-:W-:Y:S01]  /*1b00*/  SHF.R.U32.HI R117, RZ, 0x1f, R38 ;  /* 0x0000001fff757819 */ /* 0x000fe20000011626 */
[----:B------:R-:W-:Y:S01]  /*1b10*/  IMAD.HI R60, R165, -0x6e5d4c3b, R164 ;  /* 0x91a2b3c5a53c7827 */ /* 0x000fe200078e02a4 */
[----:B------:R-:W-:-:S03]  /*1b20*/  LEA.HI.SX32 R135, R96, R27, 0x1d ;  /* 0x0000001b60877211 */ /* 0x000fc600078feaff */
[----:B------:R-:W-:Y:S01]  /*1b30*/  IMAD.HI R54, R85, -0x6e5d4c3b, R84 ;  /* 0x91a2b3c555367827 */ /* 0x000fe200078e0254 */
[----:B------:R-:W-:-:S03]  /*1b40*/  SHF.R.U32.HI R125, RZ, 0x1f, R60 ;  /* 0x0000001fff7d7819 */ /* 0x000fc6000001163c */
[----:B------:R-:W-:Y:S01]  /*1b50*/  IMAD.MOV.U32 R52, RZ, RZ, RZ ;  /* 0x000000ffff347224 */ /* 0x000fe200078e00ff */
[----:B------:R-:W-:Y:S01]  /*1b60*/  LEA.HI.SX32 R125, R60, R125, 0x19 ;  /* 0x0000007d3c7d7211 */ /* 0x000fe200078fcaff */
[----:B------:R-:W-:Y:S01]  /*1b70*/  IMAD R105, R127, -0xe1, R105 ;  /* 0xffffff1f7f697824 */ /* 0x000fe200078e0269 */
[----:B------:R-:W-:Y:S01]  /*1b80*/  LEA.HI.SX32 R127, R38, R117, 0x19 ;  /* 0x00000075267f7211 */ /* 0x000fe200078fcaff */
[----:B------:R-:W-:Y:S01]  /*1b90*/  IMAD.HI R52, R53, -0x77777777, R52 ;  /* 0x8888888935347827 */ /* 0x000fe200078e0234 */
[----:B------:R-:W-:-:S03]  /*1ba0*/  SHF.R.U32.HI R117, RZ, 0x1f, R54 ;  /* 0x0000001fff757819 */ /* 0x000fc60000011636 */
[----:B------:R-:W-:Y:S01]  /*1bb0*/  IMAD.MOV.U32 R150, RZ, RZ, RZ ;  /* 0x000000ffff967224 */ /* 0x000fe200078e00ff */
[----:B------:R-:W-:Y:S01]  /*1bc0*/  LEA.HI.SX32 R121, R54, R117, 0x19 ;  /* 0x0000007536797211 */ /* 0x000fe200078fcaff */
[----:B------:R-:W-:Y:S01]  /*1bd0*/  IMAD R83, R16, -0xe1, R17 ;  /* 0xffffff1f10537824 */ /* 0x000fe200078e0211 */
[----:B------:R-:W-:Y:S01]  /*1be0*/  IADD3 R17, R3, 0x5b0, RZ ;  /* 0x000005b003117810 */ /* 0x000fe20007ffe0ff */
[----:B------:R-:W-:Y:S01]  /*1bf0*/  IMAD.MOV.U32 R122, RZ, RZ, RZ ;  /* 0x000000ffff7a7224 */ /* 0x000fe200078e00ff */
[----:B------:R-:W-:Y:S01]  /*1c00*/  MOV R16, RZ ;  /* 0x000000ff00107202 */ /* 0x000fe20000000f00 */
[----:B------:R-:W-:Y:S01]  /*1c10*/  IMAD R135, R135, -0xf, R111 ;  /* 0xfffffff187877824 */ /* 0x000fe200078e026f */
[----:B------:R-:W-:Y:S01]  /*1c20*/  SHF.R.U32.HI R111, RZ, 0x1f, R52 ;  /* 0x0000001fff6f7819 */ /* 0x000fe20000011634 */
[----:B------:R-:W-:Y:S01]  /*1c30*/  IMAD.MOV.U32 R162, RZ, RZ, RZ ;  /* 0x000000ffffa27224 */ /* 0x000fe200078e00ff */
[----:B------:R-:W-:Y:S01]  /*1c40*/  IADD3 R117, R3, 0x90, RZ ;  /* 0x0000009003757810 */ /* 0x000fe20007ffe0ff */
[----:B------:R-:W-:Y:S01]  /*1c50*/  IMAD.HI R84, R151, -0x6e5d4c3b, R150 ;  /* 0x91a2b3c597547827 */ /* 0x000fe200078e0296 */
[----:B------:R-:W-:-:S03]  /*1c60*/  LEA.HI.SX32 R111, R52, R111, 0x1d ;  /* 0x0000006f346f7211 */ /* 0x000fc600078feaff */
[----:B------:R-:W-:Y:S02]  /*1c70*/  IMAD.MOV.U32 R92, RZ, RZ, RZ ;  /* 0x000000ffff5c7224 */ /* 0x000fe400078e00ff */
[----:B------:R-:W-:-:S04]  /*1c80*/  IMAD.HI R186, R33, -0x6e5d4c3b, R32 ;  /* 0x91a2b3c521ba7827 */ /* 0x000fc800078e0220 */
[----:B------:R-:W-:-:S04]  /*1c90*/  IMAD.HI R122, R123, -0x6e5d4c3b, R122 ;  /* 0x91a2b3c57b7a7827 */ /* 0x000fc800078e027a */
[----:B------:R-:W-:-:S04]  /*1ca0*/  IMAD.HI R32, R49, -0x6e5d4c3b, R48 ;  /* 0x91a2b3c531207827 */ /* 0x000fc800078e0230 */
[----:B------:R-:W-:-:S04]  /*1cb0*/  IMAD.HI R123, R163, -0x6e5d4c3b, R162 ;  /* 0x91a2b3c5a37b7827 */ /* 0x000fc800078e02a2 */
[----:B------:R-:W-:Y:S01]  /*1cc0*/  IMAD.HI R48, R17, -0x6e5d4c3b, R16 ;  /* 0x91a2b3c511307827 */ /* 0x000fe200078e0210 */
[----:B------:R-:W-:-:S03]  /*1cd0*/  SHF.R.U32.HI R60, RZ, 0x1f, R123 ;  /* 0x0000001fff3c7819 */ /* 0x000fc6000001167b */
[----:B------:R-:W-:Y:S01]  /*1ce0*/  IMAD R165, R125, -0xe1, R165 ;  /* 0xffffff1f7da57824 */ /* 0x000fe200078e02a5 */
[----:B------:R-:W-:Y:S01]  /*1cf0*/  IADD3 R125, R3, 0x1b, RZ ;  /* 0x0000001b037d7810 */ /* 0x000fe20007ffe0ff */
[----:B------:R-:W-:Y:S01]  /*1d00*/  IMAD R85, R121, -0xe1, R85 ;  /* 0xffffff1f79557824 */ /* 0x000fe200078e0255 */
[----:B------:R-:W-:Y:S01]  /*1d10*/  SHF.R.U32.HI R121, RZ, 0x1f, R84 ;  /* 0x0000001fff797819 */ /* 0x000fe20000011654 */
[----:B------:R-:W-:Y:S01]  /*1d20*/  IMAD.HI R16, R93, -0x6e5d4c3b, R92 ;  /* 0x91a2b3c55d107827 */ /* 0x000fe200078e025c */
[----:B------:R-:W-:Y:S02]  /*1d30*/  LEA.HI.SX32 R123, R123, R60, 0x19 ;  /* 0x0000003c7b7b7211 */ /* 0x000fe400078fcaff */
[----:B------:R-:W-:Y:S01]  /*1d40*/  LEA.HI.SX32 R121, R84, R121, 0x19 ;  /* 0x0000007954797211 */ /* 0x000fe200078fcaff */
[----:B------:R-:W-:Y:S01]  /*1d50*/  IMAD.MOV.U32 R118, RZ, RZ, RZ ;  /* 0x000000ffff767224 */ /* 0x000fe200078e00ff */
[----:B------:R-:W-:Y:S01]  /*1d60*/  MOV R84, RZ ;  /* 0x000000ff00547202 */ /* 0x000fe20000000f00 */
[----:B------:R-:W-:-:S02]  /*1d70*/  IMAD.MOV.U32 R124, RZ, RZ, RZ ;  /* 0x000000ffff7c7224 */ /* 0x000fc400078e00ff */
[----:B------:R-:W-:Y:S01]  /*1d80*/  IMAD R87, R137, -0xe1, R131 ;  /* 0xffffff1f89577824 */ /* 0x000fe200078e0283 */
[----:B------:R-:W-:Y:S01]  /*1d90*/  IADD3 R137, R3, 0x138, RZ ;  /* 0x0000013803897810 */ /* 0x000fe20007ffe0ff */
        /* <DEDUP_REMOVED lines=8> */
[----:B------:R-:W-:Y:S01]  /*1e20*/  LEA.HI.SX32 R100, R30, R111, 0x19 ;  /* 0x0000006f1e647211 */ /* 0x000fe200078fcaff */
[----:B------:R-:W-:Y:S01]  /*1e30*/  IMAD.HI R34, R95, -0x6e5d4c3b, R94 ;  /* 0x91a2b3c55f227827 */ /* 0x000fe200078e025e */
[----:B------:R-:W-:-:S02]  /*1e40*/  LEA.HI.SX32 R57, R57, R16, 0x1d ;  /* 0x0000001039397211 */ /* 0x000fc400078feaff */
[----:B------:R-:W-:Y:S01]  /*1e50*/  IADD3 R111, R3, 0x81, RZ ;  /* 0x00000081036f7810 */ /* 0x000fe20007ffe0ff */
[----:B------:R-:W-:Y:S01]  /*1e60*/  IMAD R151, R121, -0xe1, R151 ;  /* 0xffffff1f79977824 */ /* 0x000fe200078e0297 */
[----:B------:R-:W-:Y:S01]  /*1e70*/  SHF.R.U32.HI R121, RZ, 0x1f, R88 ;  /* 0x0000001fff797819 */ /* 0x000fe20000011658 */
[----:B------:R-:W-:Y:S02]  /*1e80*/  IMAD.MOV.U32 R116, RZ, RZ, RZ ;  /* 0x000000ffff747224 */ /* 0x000fe400078e00ff */
[----:B------:R-:W-:Y:S01]  /*1e90*/  IMAD R163, R123, -0xe1, R163 ;  /* 0xffffff1f7ba37824 */ /* 0x000fe200078e02a3 */
[----:B------:R-:W-:Y:S01]  /*1ea0*/  SHF.R.U32.HI R123, RZ, 0x1f, R34 ;  /* 0x0000001fff7b7819 */ /* 0x000fe20000011622 */
[----:B------:R-:W-:Y:S01]  /*1eb0*/  IMAD R155, R154, -0xe1, R155 ;  /* 0xffffff1f9a9b7824 */ /* 0x000fe200078e029b */
[----:B------:R-:W-:Y:S01]  /*1ec0*/  LEA.HI.SX32 R121, R88, R121, 0x19 ;  /* 0x0000007958797211 */ /* 0x000fe200078fcaff */
[----:B------:R-:W-:Y:S01]  /*1ed0*/  IMAD.HI R36, R145, -0x6e5d4c3b, R144 ;  /* 0x91a2b3c591247827 */ /* 0x000fe200078e0290 */
[----:B------:R-:W-:Y:S01]  /*1ee0*/  HFMA2.MMA R154, -RZ, RZ, 0, 0 ;  /* 0x00000000ff9a7435 */ /* 0x000fe200000001ff */
[----:B------:R-:W-:-:S02]  /*1ef0*/  LEA.HI.SX32 R123, R34, R123, 0x19 ;  /* 0x0000007b227b7211 */ /* 0x000fc400078fcaff */
[----:B------:R-:W-:-:S04]  /*1f00*/  IMAD.HI R38, R117, -0x6e5d4c3b, R116 ;  /* 0x91a2b3c575267827 */ /* 0x000fc800078e0274 */
[----:B------:R-:W-:-:S04]  /*1f10*/  IMAD.HI R30, R111, -0x6e5d4c3b, R110 ;  /* 0x91a2b3c56f1e7827 */ /* 0x000fc800078e026e */
[----:B------:R-:W-:Y:S01]  /*1f20*/  IMAD R130, R57, -0xf, R119 ;  /* 0xfffffff139827824 */ /* 0x000fe200078e0277 */
[----:B------:R-:W-:Y:S01]  /*1f30*/  SHF.R.U32.HI R119, RZ, 0x1f, R36 ;  /* 0x0000001fff777819 */ /* 0x000fe20000011624 */
[----:B------:R-:W-:Y:S01]  /*1f40*/  IMAD R125, R121, -0xe1, R125 ;  /* 0xffffff1f797d7824 */ /* 0x000fe200078e027d */
[----:B------:R-:W-:Y:S01]  /*1f50*/  SHF.R.U32.HI R121, RZ, 0x1f, R38 ;  /* 0x0000001fff797819 */ /* 0x000fe20000011626 */
[----:B------:R-:W-:Y:S01]  /*1f60*/  IMAD.MOV.U32 R96, RZ, RZ, RZ ;  /* 0x000000ffff607224 */ /* 0x000fe200078e00ff */
[----:B------:R-:W-:Y:S01]  /*1f70*/  LEA.HI.SX32 R144, R36, R119, 0x19 ;  /* 0x0000007724907211 */ /* 0x000fe200078fcaff */
[----:B------:R-:W-:Y:S01]  /*1f80*/  IMAD.MOV.U32 R136, RZ, RZ, RZ ;  /* 0x000000ffff887224 */ /* 0x000fe200078e00ff */
[----:B------:R-:W-:Y:S01]  /*1f90*/  LEA.HI.SX32 R121, R38, R121, 0x19 ;  /* 0x0000007926797211 */ /* 0x000fe200078fcaff */
[----:B------:R-:W-:Y:S01]  /*1fa0*/  IMAD R95, R123, -0xe1, R95 ;  /* 0xffffff1f7b5f7824 */ /* 0x000fe200078e025f */
[----:B------:R-:W-:Y:S01]  /*1fb0*/  SHF.R.U32.HI R123, RZ, 0x1f, R30 ;  /* 0x0000001fff7b7819 */ /* 0x000fe2000001161e */
[----:B------:R-:W-:-:S03]  /*1fc0*/  IMAD.HI R97, R97, -0x77777777, R96 ;  /* 0x8888888961617827 */ /* 0x000fc600078e0260 */
[----:B------:R-:W-:Y:S01]  /*1fd0*/  LEA.HI.SX32 R123, R30, R123, 0x19 ;  /* 0x0000007b1e7b7211 */ /* 0x000fe200078fcaff */
[----:B------:R-:W-:Y:S02]  /*1fe0*/  IMAD.MOV.U32 R142, RZ, RZ, RZ ;  /* 0x000000ffff8e7224 */ /* 0x000fe400078e00ff */
[----:B------:R-:W-:-:S04]  /*1ff0*/  IMAD.HI R36, R129, -0x6e5d4c3b, R128 ;  /* 0x91a2b3c581247827 */ /* 0x000fc800078e0280 */
[----:B------:R-:W-:Y:S01]  /*2000*/  IMAD.HI R96, R155, -0x77777777, R154 ;  /* 0x888888899b607827 */ /* 0x000fe200078e029a */
[----:B------:R-:W-:-:S03]  /*2010*/  SHF.R.U32.HI R155, RZ, 0x1f, R20 ;  /* 0x0000001fff9b7819 */ /* 0x000fc60000011614 */
[----:B------:R-:W-:Y:S01]  /*2020*/  IMAD R179, R178, -0xe1, R179 ;  /* 0xffffff1fb2b37824 */ /* 0x000fe200078e02b3 */
[----:B------:R-:W-:Y:S01]  /*2030*/  MOV R178, RZ ;  /* 0x000000ff00b27202 */ /* 0x000fe20000000f00 */
[----:B------:R-:W-:Y:S01]  /*2040*/  IMAD.HI R75, R137, -0x6e5d4c3b, R136 ;  /* 0x91a2b3c5894b7827 */ /* 0x000fe200078e0288 */
[----:B------:R-:W-:Y:S02]  /*2050*/  SHF.R.U32.HI R136, RZ, 0x1f, R55 ;  /* 0x0000001fff887819 */ /* 0x000fe40000011637 */
[----:B------:R-:W-:Y:S01]  /*2060*/  LEA.HI.SX32 R155, R20, R155, 0x19 ;  /* 0x0000009b149b7211 */ /* 0x000fe200078fcaff */
[----:B------:R-:W-:Y:S01]  /*2070*/  IMAD.MOV.U32 R190, RZ, RZ, RZ ;  /* 0x000000ffffbe7224 */ /* 0x000fe200078e00ff */
[----:B------:R-:W-:Y:S01]  /*2080*/  SHF.R.U32.HI R20, RZ, 0x1f, R59 ;  /* 0x0000001fff147819 */ /* 0x000fe2000001163b */
[----:B------:R-:W-:Y:S01]  /*2090*/  IMAD R185, R184, -0xe1, R185 ;  /* 0xffffff1fb8b97824 */ /* 0x000fe200078e02b9 */
[----:B------:R-:W-:Y:S01]  /*20a0*/  HFMA2.MMA R184, -RZ, RZ, 0, 0 ;  /* 0x00000000ffb87435 */ /* 0x000fe200000001ff */
[----:B------:R-:W-:Y:S01]  /*20b0*/  IMAD.HI R60, R143, -0x6e5d4c3b, R142 ;  /* 0x91a2b3c58f3c7827 */ /* 0x000fe200078e028e */
[----:B------:R-:W-:-:S02]  /*20c0*/  LEA.HI.SX32 R136, R55, R136, 0x19 ;  /* 0x0000008837887211 */ /* 0x000fc400078fcaff */
[----:B------:R-:W-:Y:S01]  /*20d0*/  SHF.R.U32.HI R55, RZ, 0x1f, R66 ;  /* 0x0000001fff377819 */ /* 0x000fe20000011642 */
        /* <DEDUP_REMOVED lines=16> */
[----:B------:R-:W-:Y:S02]  /*21e0*/  LEA.HI.SX32 R57, R60, R57, 0x19 ;  /* 0x000000393c397211 */ /* 0x000fe400078fcaff */
[----:B------:R-:W-:Y:S01]  /*21f0*/  SHF.R.U32.HI R42, RZ, 0x1f, R61 ;  /* 0x0000001fff2a7819 */ /* 0x000fe2000001163d */
[----:B------:R-:W-:Y:S01]  /*2200*/  IMAD R173, R172, -0xe1, R173 ;  /* 0xffffff1facad7824 */ /* 0x000fe200078e02ad */
[----:B------:R-:W-:Y:S01]  /*2210*/  LEA.HI.SX32 R121, R30, R121, 0x1d ;  /* 0x000000791e797211 */ /* 0x000fe200078feaff */
[----:B------:R-:W-:Y:S01]  /*2220*/  IMAD.HI R30, R185, -0x77777777, R184 ;  /* 0x88888889b91e7827 */ /* 0x000fe200078e02b8 */
[----:B------:R-:W-:Y:S02]  /*2230*/  LEA.HI.SX32 R184, R120, R55, 0x19 ;  /* 0x0000003778b87211 */ /* 0x000fe400078fcaff */
[----:B------:R-:W-:Y:S01]  /*2240*/  LEA.HI.SX32 R55, R61, R42, 0x19 ;  /* 0x0000002a3d377211 */ /* 0x000fe200078fcaff */
[----:B------:R-:W-:Y:S01]  /*2250*/  IMAD.MOV.U32 R172, RZ, RZ, RZ ;  /* 0x000000ffffac7224 */ /* 0x000fe200078e00ff */
[----:B------:R-:W-:Y:S01]  /*2260*/  SHF.R.U32.HI R61, RZ, 0x1f, R24 ;  /* 0x0000001fff3d7819 */ /* 0x000fe20000011618 */
[----:B------:R-:W-:Y:S01]  /*2270*/  IMAD R143, R57, -0xe1, R143 ;  /* 0xffffff1f398f7824 */ /* 0x000fe200078e028f */
[----:B------:R-:W-:Y:S01]  /*2280*/  SHF.R.U32.HI R57, RZ, 0x1f, R34 ;  /* 0x0000001fff397819 */ /* 0x000fe20000011622 */
[----:B------:R-:W-:-:S02]  /*2290*/  IMAD.MOV.U32 R18, RZ, RZ, RZ ;  /* 0x000000ffff127224 */ /* 0x000fc400078e00ff */
[----:B------:R-:W-:Y:S01]  /*22a0*/  IMAD.HI R173, R173, -0x77777777, R172 ;  /* 0x88888889adad7827 */ /* 0x000fe200078e02ac */
[----:B------:R-:W-:-:S03]  /*22b0*/  LEA.HI.SX32 R57, R34, R57, 0x1d ;  /* 0x0000003922397211 */ /* 0x000fc600078feaff */
[----:B------:R-:W-:Y:S02]  /*22c0*/  IMAD R169, R168, -0xe1, R169 ;  /* 0xffffff1fa8a97824 */ /* 0x000fe400078e02a9 */
[----:B------:R-:W-:Y:S01]  /*22d0*/  IMAD.HI R172, R177, -0x77777777, R176 ;  /* 0x88888889b1ac7827 */ /* 0x000fe200078e02b0 */
[----:B------:R-:W-:Y:S02]  /*22e0*/  LEA.HI.SX32 R176, R24, R61, 0x19 ;  /* 0x0000003d18b07211 */ /* 0x000fe400078fcaff */
[----:B------:R-:W-:Y:S01]  /*22f0*/  SHF.R.U32.HI R61, RZ, 0x1f, R56 ;  /* 0x0000001fff3d7819 */ /* 0x000fe20000011638 */
[----:B------:R-:W-:Y:S01]  /*2300*/  IMAD.MOV.U32 R168, RZ, RZ, RZ ;  /* 0x000000ffffa87224 */ /* 0x000fe200078e00ff */
[----:B------:R-:W-:Y:S01]  /*2310*/  SHF.R.U32.HI R177, RZ, 0x1f, R186 ;  /* 0x0000001fffb17819 */ /* 0x000fe200000116ba */
[----:B------:R-:W-:-:S03]  /*2320*/  IMAD.HI R18, R19, -0x6e5d4c3b, R18 ;  /* 0x91a2b3c513127827 */ /* 0x000fc600078e0212 */
[----:B------:R-:W-:Y:S01]  /*2330*/  LEA.HI.SX32 R177, R186, R177, 0x19 ;  /* 0x000000b1bab17211 */ /* 0x000fe200078fcaff */
[----:B------:R-:W-:-:S04]  /*2340*/  IMAD.HI R94, R95, -0x77777777, R94 ;  /* 0x888888895f5e7827 */ /* 0x000fc800078e025e */
[----:B------:R-:W-:Y:S02]  /*2350*/  IMAD R167, R166, -0xe1, R167 ;  /* 0xffffff1fa6a77824 */ /* 0x000fe400078e02a7 */
[----:B------:R-:W-:Y:S01]  /*2360*/  IMAD.HI R116, R169, -0x77777777, R168 ;  /* 0x88888889a9747827 */ /* 0x000fe200078e02a8 */
[----:B------:R-:W-:Y:S02]  /*2370*/  SHF.R.U32.HI R168, RZ, 0x1f, R63 ;  /* 0x0000001fffa87819 */ /* 0x000fe4000001163f */
[----:B------:R-:W-:Y:S01]  /*2380*/  SHF.R.U32.HI R169, RZ, 0x1f, R140 ;  /* 0x0000001fffa97819 */ /* 0x000fe2000001168c */
[----:B------:R-:W-:Y:S01]  /*2390*/  IMAD.HI R95, R125, -0x77777777, R124 ;  /* 0x888888897d5f7827 */ /* 0x000fe200078e027c */
[----:B------:R-:W-:Y:S02]  /*23a0*/  LEA.HI.SX32 R124, R56, R61, 0x19 ;  /* 0x0000003d387c7211 */ /* 0x000fe400078fcaff */
[----:B------:R-:W-:Y:S01]  /*23b0*/  SHF.R.U32.HI R61, RZ, 0x1f, R18 ;  /* 0x0000001fff3d7819 */ /* 0x000fe20000011612 */
[----:B------:R-:W-:Y:S01]  /*23c0*/  IMAD.MOV.U32 R166, RZ, RZ, RZ ;  /* 0x000000ffffa67224 */ /* 0x000fe200078e00ff */
[----:B------:R-:W-:Y:S01]  /*23d0*/  LEA.HI.SX32 R168, R63, R168, 0x19 ;  /* 0x000000a83fa87211 */ /* 0x000fe200078fcaff */
[----:B------:R-:W-:Y:S01]  /*23e0*/  IMAD R128, R57, -0xf, R189 ;  /* 0xfffffff139807824 */ /* 0x000fe200078e02bd */
[----:B------:R-:W-:Y:S01]  /*23f0*/  IADD3 R189, R3, 0x8e, RZ ;  /* 0x0000008e03bd7810 */ /* 0x000fe20007ffe0ff */
[----:B------:R-:W-:Y:S01]  /*2400*/  IMAD.HI R84, R85, -0x77777777, R84 ;  /* 0x8888888955547827 */ /* 0x000fe200078e0254 */
[----:B------:R-:W-:-:S02]  /*2410*/  SHF.R.U32.HI R85, RZ, 0x1f, R106 ;  /* 0x0000001fff557819 */ /* 0x000fc4000001166a */
[----:B------:R-:W-:Y:S01]  /*2420*/  SHF.R.U32.HI R63, RZ, 0x1f, R122 ;  /* 0x0000001fff3f7819 */ /* 0x000fe2000001167a */
[----:B------:R-:W-:Y:S01]  /*2430*/  IMAD.HI R108, R167, -0x77777777, R166 ;  /* 0x88888889a76c7827 */ /* 0x000fe200078e02a6 */
[----:B------:R-:W-:Y:S02]  /*2440*/  LEA.HI.SX32 R166, R18, R61, 0x19 ;  /* 0x0000003d12a67211 */ /* 0x000fe400078fcaff */
[----:B------:R-:W-:Y:S01]  /*2450*/  SHF.R.U32.HI R18, RZ, 0x1f, R69 ;  /* 0x0000001fff127819 */ /* 0x000fe20000011645 */
[----:B------:R-:W-:Y:S01]  /*2460*/  IMAD.HI R34, R189, -0x6e5d4c3b, R188 ;  /* 0x91a2b3c5bd227827 */ /* 0x000fe200078e02bc */
[----:B------:R-:W-:Y:S02]  /*2470*/  LEA.HI.SX32 R188, R106, R85, 0x19 ;  /* 0x000000556abc7211 */ /* 0x000fe400078fcaff */
[----:B------:R-:W-:Y:S01]  /*2480*/  LEA.HI.SX32 R106, R122, R63, 0x19 ;  /* 0x0000003f7a6a7211 */ /* 0x000fe200078fcaff */
[----:B------:R-:W-:Y:S01]  /*2490*/  IMAD R101, R100, -0xe1, R101 ;  /* 0xffffff1f64657824 */ /* 0x000fe200078e0265 */
[----:B------:R-:W-:Y:S01]  /*24a0*/  LEA.HI.SX32 R122, R69, R18, 0x19 ;  /* 0x00000012457a7211 */ /* 0x000fe200078fcaff */
[----:B------:R-:W-:Y:S01]  /*24b0*/  IMAD.MOV.U32 R100, RZ, RZ, RZ ;  /* 0x000000ffff647224 */ /* 0x000fe200078e00ff */
[----:B------:R-:W-:Y:S01]  /*24c0*/  SHF.R.U32.HI R18, RZ, 0x1f, R21 ;  /* 0x0000001fff127819 */ /* 0x000fe20000011615 */
[----:B------:R-:W-:Y:S01]  /*24d0*/  IMAD.HI R76, R77, -0x6e5d4c3b, R76 ;  /* 0x91a2b3c54d4c7827 */ /* 0x000fe200078e024c */
[----:B------:R-:W-:-:S02]  /*24e0*/  SHF.R.U32.HI R61, RZ, 0x1f, R32 ;  /* 0x0000001fff3d7819 */ /* 0x000fc40000011620 */
[----:B------:R-:W-:Y:S01]  /*24f0*/  SHF.R.U32.HI R85, RZ, 0x1f, R146 ;  /* 0x0000001fff557819 */ /* 0x000fe20000011692 */
[----:B------:R-:W-:Y:S01]  /*2500*/  IMAD.HI R100, R101, -0x77777777, R100 ;  /* 0x8888888965647827 */ /* 0x000fe200078e0264 */
[----:B------:R-:W-:Y:S02]  /*2510*/  LEA.HI.SX32 R101, R21, R18, 0x19 ;  /* 0x0000001215657211 */ /* 0x000fe400078fcaff */
[----:B------:R-:W-:Y:S01]  /*2520*/  SHF.R.U32.HI R21, RZ, 0x1f, R0 ;  /* 0x0000001fff157819 */ /* 0x000fe20000011600 */
[----:B------:R-:W-:Y:S01]  /*2530*/  IMAD R113, R113, -0xe1, R91 ;  /* 0xffffff1f71717824 */ /* 0x000fe200078e025b */
[----:B------:R-:W-:Y:S01]  /*2540*/  IADD3 R91, R3, 0x4c, RZ ;  /* 0x0000004c035b7810 */ /* 0x000fe20007ffe0ff */
[----:B------:R-:W-:Y:S01]  /*2550*/  IMAD.MOV.U32 R90, RZ, RZ, RZ ;  /* 0x000000ffff5a7224 */ /* 0x000fe200078e00ff */
[----:B------:R-:W-:Y:S01]  /*2560*/  SHF.R.U32.HI R119, RZ, 0x1f, R76 ;  /* 0x0000001fff777819 */ /* 0x000fe2000001164c */
[----:B------:R-:W-:Y:S01]  /*2570*/  IMAD R93, R53, -0xe1, R93 ;  /* 0xffffff1f355d7824 */ /* 0x000fe200078e025d */
[----:B------:R-:W-:Y:S01]  /*2580*/  IADD3 R53, R3, 0xae, RZ ;  /* 0x000000ae03357810 */ /* 0x000fe20007ffe0ff */
[----:B------:R-:W-:Y:S01]  /*2590*/  IMAD.MOV.U32 R52, RZ, RZ, RZ ;  /* 0x000000ffff347224 */ /* 0x000fe200078e00ff */
[----:B------:R-:W-:Y:S01]  /*25a0*/  LEA.HI.SX32 R32, R32, R61, 0x19 ;  /* 0x0000003d20207211 */ /* 0x000fe200078fcaff */
[----:B------:R-:W-:Y:S01]  /*25b0*/  IMAD.HI R90, R91, -0x6e5d4c3b, R90 ;  /* 0x91a2b3c55b5a7827 */ /* 0x000fe200078e025a */
[----:B------:R-:W-:-:S02]  /*25c0*/  SHF.R.U32.HI R61, RZ, 0x1f, R64 ;  /* 0x0000001fff3d7819 */ /* 0x000fc40000011640 */
[----:B------:R-:W-:Y:S01]  /*25d0*/  LEA.HI.SX32 R0, R0, R21, 0x19 ;  /* 0x0000001500007211 */ /* 0x000fe200078fcaff */
[----:B------:R-:W-:Y:S01]  /*25e0*/  IMAD.HI R16, R53, -0x6e5d4c3b, R52 ;  /* 0x91a2b3c535107827 */ /* 0x000fe200078e0234 */
[----:B------:R-:W-:Y:S02]  /*25f0*/  LEA.HI.SX32 R76, R76, R119, 0x19 ;  /* 0x000000774c4c7211 */ /* 0x000fe400078fcaff */
[----:B------:R-:W-:Y:S01]  /*2600*/  SHF.R.U32.HI R21, RZ, 0x1f, R70 ;  /* 0x0000001fff157819 */ /* 0x000fe20000011646 */
[----:B------:R-:W-:Y:S01]  /*2610*/  IMAD R123, R123, -0xe1, R129 ;  /* 0xffffff1f7b7b7824 */ /* 0x000fe200078e0281 */
[----:B------:R-:W-:Y:S01]  /*2620*/  IADD3 R119, R3, 0x72, RZ ;  /* 0x0000007203777810 */ /* 0x000fe20007ffe0ff */
[----:B------:R-:W-:Y:S01]  /*2630*/  IMAD R129, R121, -0xf, R191 ;  /* 0xfffffff179817824 */ /* 0x000fe200078e02bf */
[----:B------:R-:W-:Y:S01]  /*2640*/  LEA.HI.SX32 R120, R64, R61, 0x19 ;  /* 0x0000003d40787211 */ /* 0x000fe200078fcaff */
[----:B------:R-:W-:Y:S01]  /*2650*/  IMAD R89, R127, -0xe1, R89 ;  /* 0xffffff1f7f597824 */ /* 0x000fe200078e0259 */
[----:B------:R-:W-:Y:S01]  /*2660*/  SHF.R.U32.HI R61, RZ, 0x1f, R134 ;  /* 0x0000001fff3d7819 */ /* 0x000fe20000011686 */
[----:B------:R-:W-:Y:S01]  /*2670*/  IMAD.HI R52, R119, -0x6e5d4c3b, R118 ;  /* 0x91a2b3c577347827 */ /* 0x000fe200078e0276 */
[----:B------:R-:W-:-:S02]  /*2680*/  LEA.HI.SX32 R64, R70, R21, 0x19 ;  /* 0x0000001546407211 */ /* 0x000fc400078fcaff */
[----:B------:R-:W-:Y:S01]  /*2690*/  SHF.R.U32.HI R27, RZ, 0x1f, R90 ;  /* 0x0000001fff1b7819 */ /* 0x000fe2000001165a */
[----:B------:R-:W-:Y:S01]  /*26a0*/  IMAD.MOV.U32 R26, RZ, RZ, RZ ;  /* 0x000000ffff1a7224 */ /* 0x000fe200078e00ff */
[----:B------:R-:W-:Y:S01]  /*26b0*/  SHF.R.U32.HI R191, RZ, 0x1f, R58 ;  /* 0x0000001fffbf7819 */ /* 0x000fe2000001163a */
[----:B------:R-:W-:Y:S01]  /*26c0*/  IMAD R171, R170, -0xe1, R171 ;  /* 0xffffff1faaab7824 */ /* 0x000fe200078e02ab */
[----:B------:R-:W-:Y:S01]  /*26d0*/  SHF.R.U32.HI R21, RZ, 0x1f, R82 ;  /* 0x0000001fff157819 */ /* 0x000fe20000011652 */
[----:B------:R-:W-:Y:S01]  /*26e0*/  HFMA2.MMA R170, -RZ, RZ, 0, 0 ;  /* 0x00000000ffaa7435 */ /* 0x000fe200000001ff */
[----:B------:R-:W-:Y:S01]  /*26f0*/  SHF.R.U32.HI R57, RZ, 0x1f, R16 ;  /* 0x0000001fff397819 */ /* 0x000fe20000011610 */
[----:B------:R-:W-:Y:S01]  /*2700*/  IMAD R183, R182, -0xe1, R183 ;  /* 0xffffff1fb6b77824 */ /* 0x000fe200078e02b7 */
[----:B------:R-:W-:Y:S01]  /*2710*/  LEA.HI.SX32 R134, R134, R61, 0x19 ;  /* 0x0000003d86867211 */ /* 0x000fe200078fcaff */
[----:B------:R-:W-:Y:S01]  /*2720*/  IMAD R181, R180, -0xe1, R181 ;  /* 0xffffff1fb4b57824 */ /* 0x000fe200078e02b5 */
[----:B------:R-:W-:Y:S01]  /*2730*/  LEA.HI.SX32 R90, R90, R27, 0x19 ;  /* 0x0000001b5a5a7211 */ /* 0x000fe200078fcaff */
[----:B------:R-:W-:Y:S01]  /*2740*/  IMAD.MOV.U32 R182, RZ, RZ, RZ ;  /* 0x000000ffffb67224 */ /* 0x000fe200078e00ff */
[----:B------:R-:W-:Y:S01]  /*2750*/  LEA.HI.SX32 R191, R58, R191, 0x19 ;  /* 0x000000bf3abf7211 */ /* 0x000fe200078fcaff */
[----:B------:R-:W-:Y:S01]  /*2760*/  IMAD.MOV.U32 R180, RZ, RZ, RZ ;  /* 0x000000ffffb47224 */ /* 0x000fe200078e00ff */
[----:B------:R-:W-:Y:S01]  /*2770*/  SHF.R.U32.HI R61, RZ, 0x1f, R68 ;  /* 0x0000001fff3d7819 */ /* 0x000fe20000011644 */
[----:B------:R-:W-:Y:S01]  /*2780*/  IMAD.HI R104, R171, -0x77777777, R170 ;  /* 0x88888889ab687827 */ /* 0x000fe200078e02aa */
[----:B------:R-:W-:-:S02]  /*2790*/  LEA.HI.SX32 R66, R82, R21, 0x19 ;  /* 0x0000001552427211 */ /* 0x000fc400078fcaff */
[----:B------:R-:W-:Y:S01]  /*27a0*/  IADD3 R27, R3, 0x750, RZ ;  /* 0x00000750031b7810 */ /* 0x000fe20007ffe0ff */
[----:B------:R-:W-:Y:S01]  /*27b0*/  IMAD R77, R76, -0xe1, R77 ;  /* 0xffffff1f4c4d7824 */ /* 0x000fe200078e024d */
[----:B------:R-:W-:Y:S01]  /*27c0*/  SHF.R.U32.HI R58, RZ, 0x1f, R67 ;  /* 0x0000001fff3a7819 */ /* 0x000fe20000011643 */
[----:B------:R-:W-:Y:S01]  /*27d0*/  IMAD.HI R36, R181, -0x77777777, R180 ;  /* 0x88888889b5247827 */ /* 0x000fe200078e02b4 */
[----:B------:R-:W-:Y:S01]  /*27e0*/  SHF.R.U32.HI R21, RZ, 0x1f, R74 ;  /* 0x0000001fff157819 */ /* 0x000fe2000001164a */
[----:B------:R-:W-:Y:S01]  /*27f0*/  HFMA2.MMA R76, -RZ, RZ, 0, 0 ;  /* 0x00000000ff4c7435 */ /* 0x000fe200000001ff */
        /* <DEDUP_REMOVED lines=8> */
[----:B------:R-:W-:Y:S02]  /*2880*/  LEA.HI.SX32 R68, R74, R21, 0x19 ;  /* 0x000000154a447211 */ /* 0x000fe400078fcaff */
[----:B------:R-:W-:Y:S01]  /*2890*/  LEA.HI.SX32 R118, R52, R127, 0x19 ;  /* 0x0000007f34767211 */ /* 0x000fe200078fcaff */
[----:B------:R-:W-:Y:S01]  /*28a0*/  IMAD R127, R57, -0xe1, R53 ;  /* 0xffffff1f397f7824 */ /* 0x000fe200078e0235 */
[----:B------:R-:W-:Y:S01]  /*28b0*/  SHF.R.U32.HI R58, RZ, 0x1f, R71 ;  /* 0x0000001fff3a7819 */ /* 0x000fe20000011647 */
[----:B------:R-:W-:Y:S01]  /*28c0*/  IMAD.MOV.U32 R52, RZ, RZ, RZ ;  /* 0x000000ffff347224 */ /* 0x000fe200078e00ff */
[----:B------:R-:W-:Y:S01]  /*28d0*/  LEA.HI.SX32 R73, R73, R18, 0x1d ;  /* 0x0000001249497211 */ /* 0x000fe200078feaff */
[----:B------:R-:W-:Y:S01]  /*28e0*/  IMAD.HI R54, R165, -0x77777777, R164 ;  /* 0x88888889a5367827 */ /* 0x000fe200078e02a4 */
[----:B------:R-:W-:-:S02]  /*28f0*/  SHF.R.U32.HI R21, RZ, 0x1f, R86 ;  /* 0x0000001fff157819 */ /* 0x000fc40000011656 */
[----:B------:R-:W-:Y:S01]  /*2900*/  SHF.R.U32.HI R18, RZ, 0x1f, R75 ;  /* 0x0000001fff127819 */ /* 0x000fe2000001164b */
[----:B------:R-:W-:Y:S01]  /*2910*/  IMAD R115, R114, -0xe1, R115 ;  /* 0xffffff1f72737824 */ /* 0x000fe200078e0273 */
[----:B------:R-:W-:Y:S01]  /*2920*/  SHF.R.U32.HI R57, RZ, 0x1f, R34 ;  /* 0x0000001fff397819 */ /* 0x000fe20000011622 */
[----:B------:R-:W-:Y:S01]  /*2930*/  IMAD.MOV.U32 R114, RZ, RZ, RZ ;  /* 0x000000ffff727224 */ /* 0x000fe200078e00ff */
[----:B------:R-:W-:Y:S01]  /*2940*/  LEA.HI.SX32 R58, R71, R58, 0x19 ;  /* 0x0000003a473a7211 */ /* 0x000fe200078fcaff */
[----:B------:R-:W-:Y:S01]  /*2950*/  IMAD.HI R93, R93, -0x77777777, R92 ;  /* 0x888888895d5d7827 */ /* 0x000fe200078e025c */
[----:B------:R-:W-:Y:S02]  /*2960*/  SHF.R.U32.HI R69, RZ, 0x1f, R72 ;  /* 0x0000001fff457819 */ /* 0x000fe40000011648 */
[----:B------:R-:W-:Y:S01]  /*2970*/  LEA.HI.SX32 R70, R86, R21, 0x19 ;  /* 0x0000001556467211 */ /* 0x000fe200078fcaff */
[----:B------:R-:W-:Y:S01]  /*2980*/  IMAD.HI R114, R115, -0x77777777, R114 ;  /* 0x8888888973727827 */ /* 0x000fe200078e0272 */
[----:B------:R-:W-:-:S02]  /*2990*/  LEA.HI.SX32 R71, R75, R18, 0x19 ;  /* 0x000000124b477211 */ /* 0x000fc400078fcaff */
[----:B------:R-:W-:Y:S01]  /*29a0*/  SHF.R.U32.HI R21, RZ, 0x1f, R26 ;  /* 0x0000001fff157819 */ /* 0x000fe2000001161a */
[----:B------:R-:W-:Y:S01]  /*29b0*/  IMAD R91, R90, -0xe1, R91 ;  /* 0xffffff1f5a5b7824 */ /* 0x000fe200078e025b */
[----:B------:R-:W-:Y:S01]  /*29c0*/  LEA.HI.SX32 R57, R34, R57, 0x19 ;  /* 0x0000003922397211 */ /* 0x000fe200078fcaff */
[----:B------:R-:W-:Y:S01]  /*29d0*/  IMAD.HI R34, R183, -0x77777777, R182 ;  /* 0x88888889b7227827 */ /* 0x000fe200078e02b6 */
[----:B------:R-:W-:Y:S01]  /*29e0*/  LEA.HI.SX32 R178, R146, R85, 0x19 ;  /* 0x0000005592b27211 */ /* 0x000fe200078fcaff */
[----:B------:R-:W-:Y:S01]  /*29f0*/  HFMA2.MMA R146, -RZ, RZ, 0, 0 ;  /* 0x00000000ff927435 */ /* 0x000fe200000001ff */
[----:B------:R-:W-:Y:S01]  /*2a00*/  SHF.R.U32.HI R63, RZ, 0x1f, R138 ;  /* 0x0000001fff3f7819 */ /* 0x000fe2000001168a */
[----:B------:R-:W-:Y:S01]  /*2a10*/  IMAD R121, R57, -0xe1, R189 ;  /* 0xffffff1f39797824 */ /* 0x000fe200078e02bd */
[----:B------:R-:W-:Y:S01]  /*2a20*/  SHF.R.U32.HI R75, RZ, 0x1f, R80 ;  /* 0x0000001fff4b7819 */ /* 0x000fe20000011650 */
[----:B------:R-:W-:Y:S01]  /*2a30*/  IMAD.HI R92, R143, -0x77777777, R142 ;  /* 0x888888898f5c7827 */ /* 0x000fe200078e028e */
[----:B------:R-:W-:-:S02]  /*2a40*/  SHF.R.U32.HI R85, RZ, 0x1f, R62 ;  /* 0x0000001fff557819 */ /* 0x000fc4000001163e */
[----:B------:R-:W-:Y:S01]  /*2a50*/  LEA.HI.SX32 R69, R72, R69, 0x19 ;  /* 0x0000004548457211 */ /* 0x000fe200078fcaff */
[----:B------:R-:W-:Y:S01]  /*2a60*/  IMAD R145, R144, -0xe1, R145 ;  /* 0xffffff1f90917824 */ /* 0x000fe200078e0291 */
[----:B------:R-:W-:Y:S01]  /*2a70*/  LEA.HI.SX32 R72, R26, R21, 0x19 ;  /* 0x000000151a487211 */ /* 0x000fe200078fcaff */
[----:B------:R-:W-:Y:S01]  /*2a80*/  IMAD.MOV.U32 R90, RZ, RZ, RZ ;  /* 0x000000ffff5a7224 */ /* 0x000fe200078e00ff */
[----:B------:R-:W-:Y:S01]  /*2a90*/  SHF.R.U32.HI R171, RZ, 0x1f, R126 ;  /* 0x0000001fffab7819 */ /* 0x000fe2000001167e */
[----:B------:R-:W-:Y:S01]  /*2aa0*/  IMAD.MOV.U32 R144, RZ, RZ, RZ ;  /* 0x000000ffff907224 */ /* 0x000fe200078e00ff */
[----:B------:R-:W-:Y:S01]  /*2ab0*/  LEA.HI.SX32 R56, R138, R63, 0x19 ;  /* 0x0000003f8a387211 */ /* 0x000fe200078fcaff */
[----:B------:R-:W-:Y:S01]  /*2ac0*/  IMAD.HI R90, R91, -0x77777777, R90 ;  /* 0x888888895b5a7827 */ /* 0x000fe200078e025a */
[----:B------:R-:W-:Y:S02]  /*2ad0*/  LEA.HI.SX32 R80, R80, R75, 0x19 ;  /* 0x0000004b50507211 */ /* 0x000fe400078fcaff */
[----:B------:R-:W-:Y:S01]  /*2ae0*/  IADD3 R21, R2, -0xe, RZ ;  /* 0xfffffff202157810 */ /* 0x000fe20007ffe0ff */
[----:B------:R-:W-:Y:S01]  /*2af0*/  IMAD.HI R91, R145, -0x77777777, R144 ;  /* 0x88888889915b7827 */ /* 0x000fe200078e0290 */
[----:B------:R-:W-:-:S02]  /*2b00*/  LEA.HI.SX32 R62, R62, R85, 0x19 ;  /* 0x000000553e3e7211 */ /* 0x000fc400078fcaff */
[----:B------:R-:W-:Y:S01]  /*2b10*/  SHF.R.U32.HI R63, RZ, 0x1f, R48 ;  /* 0x0000001fff3f7819 */ /* 0x000fe20000011630 */
[--C-:B------:R-:W-:Y:S01]  /*2b20*/  IMAD R178, R178, 0xa9, R21.reuse ;  /* 0x000000a9b2b27824 */ /* 0x100fe200078e0215 */
[----:B------:R-:W-:Y:S01]  /*2b30*/  IADD3 R18, R46, -0x1, RZ ;  /* 0xffffffff2e127810 */ /* 0x000fe20007ffe0ff */
[--C-:B------:R-:W-:Y:S01]  /*2b40*/  IMAD R187, R187, 0xa9, R21.reuse ;  /* 0x000000a9bbbb7824 */ /* 0x100fe200078e0215 */
[----:B------:R-:W-:Y:S01]  /*2b50*/  IADD3 R75, R8, -0xe, RZ ;  /* 0xfffffff2084b7810 */ /* 0x000fe20007ffe0ff */
[----:B------:R-:W-:Y:S01]  /*2b60*/  IMAD R136, R136, 0xa9, R21 ;  /* 0x000000a988887824 */ /* 0x000fe200078e0215 */
[----:B------:R-:W-:Y:S01]  /*2b70*/  SHF.R.U32.HI R189, RZ, 0x1f, R156 ;  /* 0x0000001fffbd7819 */ /* 0x000fe2000001169c */
[----:B------:R-:W-:Y:S01]  /*2b80*/  IMAD R119, R118, -0xe1, R119 ;  /* 0xffffff1f76777824 */ /* 0x000fe200078e0277 */
[----:B------:R-:W-:Y:S01]  /*2b90*/  SHF.R.U32.HI R167, RZ, 0x1f, R152 ;  /* 0x0000001fffa77819 */ /* 0x000fe20000011698 */
[--C-:B------:R-:W-:Y:S01]  /*2ba0*/  IMAD R186, R20, 0xa9, R75.reuse ;  /* 0x000000a914ba7824 */ /* 0x100fe200078e024b */
[----:B------:R-:W-:Y:S01]  /*2bb0*/  SHF.R.U32.HI R183, RZ, 0x1f, R158 ;  /* 0x0000001fffb77819 */ /* 0x000fe2000001169e */
[--C-:B------:R-:W-:Y:S01]  /*2bc0*/  IMAD R179, R179, 0xa9, R75.reuse ;  /* 0x000000a9b3b37824 */ /* 0x100fe200078e024b */
[----:B------:R-:W-:Y:S01]  /*2bd0*/  SHF.R.U32.HI R181, RZ, 0x1f, R112 ;  /* 0x0000001fffb57819 */ /* 0x000fe20000011670 */
[----:B------:R-:W-:Y:S01]  /*2be0*/  IMAD R184, R184, 0xa9, R75 ;  /* 0x000000a9b8b87824 */ /* 0x000fe200078e024b */
[----:B------:R-:W-:Y:S01]  /*2bf0*/  LEA.HI.SX32 R171, R126, R171, 0x19 ;  /* 0x000000ab7eab7211 */ /* 0x000fe200078fcaff */
[----:B------:R-:W-:Y:S01]  /*2c00*/  IMAD R126, R59, 0xa9, R21 ;  /* 0x000000a93b7e7824 */ /* 0x000fe200078e0215 */
[----:B------:R-:W-:Y:S01]  /*2c10*/  LEA.HI.SX32 R63, R48, R63, 0x19 ;  /* 0x0000003f303f7211 */ /* 0x000fe200078fcaff */
[----:B------:R-:W-:Y:S01]  /*2c20*/  IMAD R48, R62, 0xa9, R75 ;  /* 0x000000a93e307824 */ /* 0x000fe200078e024b */
[----:B------:R-:W-:Y:S01]  /*2c30*/  ISETP.GT.U32.AND P1, PT, R18, 0xc, PT ;  /* 0x0000000c1200780c */ /* 0x000fe20003f24070 */
[----:B------:R-:W-:Y:S01]  /*2c40*/  IMAD.MOV.U32 R88, RZ, RZ, RZ ;  /* 0x000000ffff587224 */ /* 0x000fe200078e00ff */
[----:B------:R-:W-:Y:S01]  /*2c50*/  LEA.HI.SX32 R189, R156, R189, 0x19 ;  /* 0x000000bd9cbd7211 */ /* 0x000fe200078fcaff */
[----:B------:R-:W-:Y:S01]  /*2c60*/  IMAD.MOV.U32 R118, RZ, RZ, RZ ;  /* 0x000000ffff767224 */ /* 0x000fe200078e00ff */
[----:B------:R-:W-:Y:S01]  /*2c70*/  LEA.HI.SX32 R167, R152, R167, 0x19 ;  /* 0x000000a798a77211 */ /* 0x000fe200078fcaff */
[----:B------:R-:W-:Y:S01]  /*2c80*/  IMAD.HI R88, R89, -0x77777777, R88 ;  /* 0x8888888959587827 */ /* 0x000fe200078e0258 */
[----:B------:R-:W-:-:S02]  /*2c90*/  LEA.HI.SX32 R183, R158, R183, 0x19 ;  /* 0x000000b79eb77211 */ /* 0x000fc400078fcaff */
[----:B------:R-:W-:Y:S01]  /*2ca0*/  LEA.HI.SX32 R181, R112, R181, 0x19 ;  /* 0x000000b570b57211 */ /* 0x000fe200078fcaff */
[----:B------:R-:W-:Y:S01]  /*2cb0*/  IMAD.HI R89, R119, -0x77777777, R118 ;  /* 0x8888888977597827 */ /* 0x000fe200078e0276 */
[----:B------:R-:W-:Y:S02]  /*2cc0*/  LEA.HI.SX32 R169, R140, R169, 0x19 ;  /* 0x000000a98ca97211 */ /* 0x000fe400078fcaff */
[----:B------:R-:W-:Y:S01]  /*2cd0*/  IADD3 R18, R4, -0xe, RZ ;  /* 0xfffffff204127810 */ /* 0x000fe20007ffe0ff */
[----:B------:R-:W-:Y:S01]  /*2ce0*/  IMAD.HI R60, R151, -0x77777777, R150 ;  /* 0x88888889973c7827 */ /* 0x000fe200078e0296 */
[----:B------:R-:W-:Y:S02]  /*2cf0*/  IADD3 R59, R195, -0xe, RZ ;  /* 0xfffffff2c33b7810 */ /* 0x000fe40007ffe0ff */
[----:B------:R-:W-:Y:S01]  /*2d00*/  IADD3 R75, R132, -0xe, RZ ;  /* 0xfffffff2844b7810 */ /* 0x000fe20007ffe0ff */
[--C-:B------:R-:W-:Y:S01]  /*2d10*/  IMAD R189, R189, 0xa9, R18.reuse ;  /* 0x000000a9bdbd7824 */ /* 0x100fe200078e0212 */
[----:B------:R-:W-:Y:S01]  /*2d20*/  IADD3 R53, R3, 0x270, RZ ;  /* 0x0000027003357810 */ /* 0x000fe20007ffe0ff */
[--C-:B------:R-:W-:Y:S01]  /*2d30*/  IMAD R167, R167, 0xa9, R18.reuse ;  /* 0x000000a9a7a77824 */ /* 0x100fe200078e0212 */
[----:B------:R-:W-:Y:S01]  /*2d40*/  IADD3 R20, R135, -0xe, RZ ;  /* 0xfffffff287147810 */ /* 0x000fe20007ffe0ff */
[--C-:B------:R-:W-:Y:S01]  /*2d50*/  IMAD R188, R188, 0xa9, R18.reuse ;  /* 0x000000a9bcbc7824 */ /* 0x100fe200078e0212 */
[----:B------:R-:W-:Y:S01]  /*2d60*/  IADD3 R77, R3, 0x7f, RZ ;  /* 0x0000007f034d7810 */ /* 0x000fe20007ffe0ff */
[----:B------:R-:W-:Y:S01]  /*2d70*/  IMAD R183, R183, 0xa9, R18 ;  /* 0x000000a9b7b77824 */ /* 0x000fe200078e0212 */
[----:B------:R-:W-:Y:S01]  /*2d80*/  SHF.R.U32.HI R67, RZ, 0x1f, R50 ;  /* 0x0000001fff437819 */ /* 0x000fe20000011632 */
[----:B------:R-:W-:Y:S01]  /*2d90*/  IMAD R181, R181, 0xa9, R18 ;  /* 0x000000a9b5b57824 */ /* 0x000fe200078e0212 */
[----:B------:R-:W-:Y:S01]  /*2da0*/  IADD3 R18, R131, -0xe, RZ ;  /* 0xfffffff283127810 */ /* 0x000fe20007ffe0ff */
[--C-:B------:R-:W-:Y:S01]  /*2db0*/  IMAD R171, R171, 0xa9, R59.reuse ;  /* 0x000000a9abab7824 */ /* 0x100fe200078e023b */
[----:B------:R-:W-:Y:S01]  /*2dc0*/  IADD3 R21, R6, -0xe, RZ ;  /* 0xfffffff206157810 */ /* 0x000fe20007ffe0ff */
[--C-:B------:R-:W-:Y:S01]  /*2dd0*/  IMAD R169, R169, 0xa9, R59.reuse ;  /* 0x000000a9a9a97824 */ /* 0x100fe200078e023b */
[----:B------:R-:W-:Y:S01]  /*2de0*/  LEA.HI.SX32 R67, R50, R67, 0x19 ;  /* 0x0000004332437211 */ /* 0x000fe200078fcaff */
[--C-:B------:R-:W-:Y:S01]  /*2df0*/  IMAD R124, R124, 0xa9, R59.reuse ;  /* 0x000000a97c7c7824 */ /* 0x100fe200078e023b */
[----:B------:R-:W-:Y:S01]  /*2e00*/  SHF.R.U32.HI R165, RZ, 0x1f, R78 ;  /* 0x0000001fffa57819 */ /* 0x000fe2000001164e */
[--C-:B------:R-:W-:Y:S01]  /*2e10*/  IMAD R166, R166, 0xa9, R59.reuse ;  /* 0x000000a9a6a67824 */ /* 0x100fe200078e023b */
[----:B------:R-:W-:Y:S01]  /*2e20*/  IADD3 R118, R14, -0xe, RZ ;  /* 0xfffffff20e767810 */ /* 0x000fe20007ffe0ff */
[----:B------:R-:W-:Y:S01]  /*2e30*/  IMAD R168, R168, 0xa9, R59 ;  /* 0x000000a9a8a87824 */ /* 0x000fe200078e023b */
[----:B------:R-:W-:Y:S01]  /*2e40*/  LEA.HI.SX32 R165, R78, R165, 0x19 ;  /* 0x000000a54ea57211 */ /* 0x000fe200078fcaff */
[--C-:B------:R-:W-:Y:S01]  /*2e50*/  IMAD R120, R120, 0xa9, R75.reuse ;  /* 0x000000a978787824 */ /* 0x100fe200078e024b */
[----:B------:R-:W-:Y:S01]  /*2e60*/  MOV R156, RZ ;  /* 0x000000ff009c7202 */ /* 0x000fe20000000f00 */
[--C-:B------:R-:W-:Y:S01]  /*2e70*/  IMAD R58, R58, 0xa9, R75.reuse ;  /* 0x000000a93a3a7824 */ /* 0x100fe200078e024b */
[----:B------:R-:W-:Y:S01]  /*2e80*/  ISETP.LT.OR P2, PT, R159, 0xf, P1 ;  /* 0x0000000f9f00780c */ /* 0x000fe20000f41670 */
[--C-:B------:R-:W-:Y:S01]  /*2e90*/  IMAD R59, R134, 0xa9, R75.reuse ;  /* 0x000000a9863b7824 */ /* 0x100fe200078e024b */
[----:B------:R-:W-:Y:S01]  /*2ea0*/  IADD3 R4, R4, -0x1, RZ ;  /* 0xffffffff04047810 */ /* 0x000fe20007ffe0ff */
[----:B------:R-:W-:Y:S01]  /*2eb0*/  IMAD R101, R101, 0xa9, R75 ;  /* 0x000000a965657824 */ /* 0x000fe200078e024b */
[----:B------:R-:W-:Y:S01]  /*2ec0*/  IADD3 R75, R130, -0xe, RZ ;  /* 0xfffffff2824b7810 */ /* 0x000fe20007ffe0ff */
[----:B------:R-:W-:Y:S01]  /*2ed0*/  IMAD.HI R16, R53, -0x6e5d4c3b, R52 ;  /* 0x91a2b3c535107827 */ /* 0x000fe200078e0234 */
[----:B------:R-:W-:-:S02]  /*2ee0*/  SHF.R.U32.HI R52, RZ, 0x1f, R65 ;  /* 0x0000001fff347819 */ /* 0x000fc40000011641 */
[----:B------:R-:W-:Y:S01]  /*2ef0*/  P2R R134, PR, RZ, 0x4 ;  /* 0x00000004ff867803 */ /* 0x000fe20000000000 */
[----:B------:R-:W-:Y:S01]  /*2f00*/  IMAD R62, R0, 0xa9, R20 ;  /* 0x000000a9003e7824 */ /* 0x000fe200078e0214 */
[----:B------:R-:W-:Y:S01]  /*2f10*/  LEA.HI.SX32 R52, R65, R52, 0x19 ;  /* 0x0000003441347211 */ /* 0x000fe200078fcaff */
[----:B------:R-:W-:Y:S01]  /*2f20*/  IMAD R0, R73, 0xd, R18 ;  /* 0x0000000d49007824 */ /* 0x000fe200078e0212 */
[----:B------:R-:W-:Y:S01]  /*2f30*/  SHF.R.U32.HI R65, RZ, 0x1f, R148 ;  /* 0x0000001fff417819 */ /* 0x000fe20000011694 */
[----:B------:R-:W-:Y:S01]  /*2f40*/  IMAD.HI R76, R77, -0x6e5d4c3b, R76 ;  /* 0x91a2b3c54d4c7827 */ /* 0x000fe200078e024c */
[----:B------:R-:W-:Y:S02]  /*2f50*/  MOV R140, RZ ;  /* 0x000000ff008c7202 */ /* 0x000fe40000000f00 */
[----:B------:R-:W-:Y:S01]  /*2f60*/  LEA.HI.SX32 R65, R148, R65, 0x19 ;  /* 0x0000004194417211 */ /* 0x000fe200078fcaff */
[--C-:B------:R-:W-:Y:S01]  /*2f70*/  IMAD R69, R69, 0xa9, R75.reuse ;  /* 0x000000a945457824 */ /* 0x100fe200078e024b */
[----:B------:R-:W-:Y:S01]  /*2f80*/  SHF.R.U32.HI R85, RZ, 0x1f, R76 ;  /* 0x0000001fff557819 */ /* 0x000fe2000001164c */
[--C-:B------:R-:W-:Y:S01]  /*2f90*/  IMAD R70, R70, 0xa9, R75.reuse ;  /* 0x000000a946467824 */ /* 0x100fe200078e024b */
[----:B------:R-:W-:Y:S01]  /*2fa0*/  IADD3 R2, R2, -0x1, RZ ;  /* 0xffffffff02027810 */ /* 0x000fe20007ffe0ff */
[--C-:B------:R-:W-:Y:S01]  /*2fb0*/  IMAD R71, R71, 0xa9, R75.reuse ;  /* 0x000000a947477824 */ /* 0x100fe200078e024b */
[----:B------:R-:W-:Y:S01]  /*2fc0*/  LEA.HI.SX32 R85, R76, R85, 0x19 ;  /* 0x000000554c557211 */ /* 0x000fe200078fcaff */
[--C-:B------:R-:W-:Y:S01]  /*2fd0*/  IMAD R72, R72, 0xa9, R75.reuse ;  /* 0x000000a948487824 */ /* 0x100fe200078e024b */
[----:B------:R-:W-:Y:S01]  /*2fe0*/  IADD3 R46, R46, -0xe, RZ ;  /* 0xfffffff22e2e7810 */ /* 0x000fe20007ffe0ff */
[----:B------:R-:W-:Y:S01]  /*2ff0*/  IMAD R73, R80, 0xa9, R75 ;  /* 0x000000a950497824 */ /* 0x000fe200078e024b */
[----:B------:R-:W-:Y:S01]  /*3000*/  SHF.R.U32.HI R75, RZ, 0x1f, R28 ;  /* 0x0000001fff4b7819 */ /* 0x000fe2000001161c */
[----:B------:R-:W-:-:S02]  /*3010*/  IMAD R50, R52, 0xa9, R21 ;  /* 0x000000a934327824 */ /* 0x000fc400078e0215 */
[--C-:B------:R-:W-:Y:S01]  /*3020*/  IMAD R177, R177, 0xa9, R21.reuse ;  /* 0x000000a9b1b17824 */ /* 0x100fe200078e0215 */
[----:B------:R-:W-:Y:S01]  /*3030*/  LEA.HI.SX32 R74, R28, R75, 0x19 ;  /* 0x0000004b1c4a7211 */ /* 0x000fe200078fcaff */
[--C-:B------:R-:W-:Y:S01]  /*3040*/  IMAD R52, R55, 0xa9, R21.reuse ;  /* 0x000000a937347824 */ /* 0x100fe200078e0215 */
[----:B------:R-:W-:Y:S01]  /*3050*/  SHF.R.U32.HI R75, RZ, 0x1f, R16 ;  /* 0x0000001fff4b7819 */ /* 0x000fe20000011610 */
[--C-:B------:R-:W-:Y:S02]  /*3060*/  IMAD R176, R176, 0xa9, R21.reuse ;  /* 0x000000a9b0b07824 */ /* 0x100fe400078e0215 */
[----:B------:R-:W-:Y:S01]  /*3070*/  IMAD R42, R42, 0xa9, R21 ;  /* 0x000000a92a2a7824 */ /* 0x000fe200078e0215 */
[----:B------:R-:W-:Y:S01]  /*3080*/  IADD3 R21, R133, -0xe, RZ ;  /* 0xfffffff285157810 */ /* 0x000fe20007ffe0ff */
[--C-:B------:R-:W-:Y:S01]  /*3090*/  IMAD R61, R61, 0xa9, R20.reuse ;  /* 0x000000a93d3d7824 */ /* 0x100fe200078e0214 */
[----:B------:R-:W-:Y:S01]  /*30a0*/  LEA.HI.SX32 R76, R16, R75, 0x19 ;  /* 0x0000004b104c7211 */ /* 0x000fe200078fcaff */
[----:B------:R-:W-:Y:S01]  /*30b0*/  IMAD R63, R63, 0xa9, R20 ;  /* 0x000000a93f3f7824 */ /* 0x000fe200078e0214 */
[----:B------:R-:W-:Y:S01]  /*30c0*/  SHF.R.U32.HI R75, RZ, 0x1f, R40 ;  /* 0x0000001fff4b7819 */ /* 0x000fe20000011628 */
[----:B------:R-:W-:-:S02]  /*30d0*/  IMAD R106, R106, 0xa9, R21 ;  /* 0x000000a96a6a7824 */ /* 0x000fc400078e0215 */
[--C-:B------:R-:W-:Y:S01]  /*30e0*/  IMAD R122, R122, 0xa9, R21.reuse ;  /* 0x000000a97a7a7824 */ /* 0x100fe200078e0215 */
[----:B------:R-:W-:Y:S01]  /*30f0*/  LEA.HI.SX32 R78, R40, R75, 0x19 ;  /* 0x0000004b284e7211 */ /* 0x000fe200078fcaff */
[--C-:B------:R-:W-:Y:S01]  /*3100*/  IMAD R55, R32, 0xa9, R21.reuse ;  /* 0x000000a920377824 */ /* 0x100fe200078e0215 */
[----:B------:R-:W-:Y:S01]  /*3110*/  MOV R40, RZ ;  /* 0x000000ff00287202 */ /* 0x000fe20000000f00 */
[----:B------:R-:W-:Y:S01]  /*3120*/  IMAD R56, R56, 0xa9, R21 ;  /* 0x000000a938387824 */ /* 0x000fe200078e0215 */
[----:B------:R-:W-:Y:S01]  /*3130*/  IADD3 R21, R3, 0x888, RZ ;  /* 0x0000088803157810 */ /* 0x000fe20007ffe0ff */
[----:B------:R-:W-:Y:S02]  /*3140*/  IMAD R64, R64, 0xa9, R20 ;  /* 0x000000a940407824 */ /* 0x000fe400078e0214 */
[----:B------:R-:W-:Y:S02]  /*3150*/  IMAD.MOV.U32 R20, RZ, RZ, RZ ;  /* 0x000000ffff147224 */ /* 0x000fe400078e00ff */
[----:B------:R-:W-:Y:S01]  /*3160*/  IMAD R115, R85, -0xe1, R77 ;  /* 0xffffff1f55737824 */ /* 0x000fe200078e024d */
[----:B------:R-:W-:Y:S01]  /*3170*/  SHF.R.U32.HI R77, RZ, 0x1f, R44 ;  /* 0x0000001fff4d7819 */ /* 0x000fe2000001162c */
[--C-:B------:R-:W-:Y:S01]  /*3180*/  IMAD R65, R65, 0xa9, R18.reuse ;  /* 0x000000a941417824 */ /* 0x100fe200078e0212 */
[----:B------:R-:W-:Y:S01]  /*3190*/  IADD3 R85, R128, -0xe, RZ ;  /* 0xfffffff280557810 */ /* 0x000fe20007ffe0ff */
[--C-:B------:R-:W-:Y:S01]  /*31a0*/  IMAD R66, R66, 0xa9, R18.reuse ;  /* 0x000000a942427824 */ /* 0x100fe200078e0212 */
[----:B------:R-:W-:Y:S01]  /*31b0*/  LEA.HI.SX32 R44, R44, R77, 0x19 ;  /* 0x0000004d2c2c7211 */ /* 0x000fe200078fcaff */
[--C-:B------:R-:W-:Y:S01]  /*31c0*/  IMAD R67, R67, 0xa9, R18.reuse ;  /* 0x000000a943437824 */ /* 0x100fe200078e0212 */
[----:B------:R-:W-:Y:S01]  /*31d0*/  IADD3 R128, R128, -0x1, RZ ;  /* 0xffffffff80807810 */ /* 0x000fe20007ffe0ff */
[----:B------:R-:W-:-:S02]  /*31e0*/  IMAD R68, R68, 0xa9, R18 ;  /* 0x000000a944447824 */ /* 0x000fc400078e0212 */
[----:B------:R-:W-:-:S04]  /*31f0*/  IMAD.HI R18, R21, -0x6e5d4c3b, R20 ;  /* 0x91a2b3c515127827 */ /* 0x000fc800078e0214 */
[C---:B------:R-:W-:Y:S01]  /*3200*/  IMAD.HI R196, R41.reuse, -0x77777777, R40 ;  /* 0x8888888929c47827 */ /* 0x040fe200078e0228 */
[----:B------:R-:W-:Y:S02]  /*3210*/  IADD3 R40, R41, -0xf, RZ ;  /* 0xfffffff129287810 */ /* 0x000fe40007ffe0ff */
[----:B------:R-:W-:Y:S01]  /*3220*/  SHF.R.U32.HI R77, RZ, 0x1f, R18 ;  /* 0x0000001fff4d7819 */ /* 0x000fe20000011612 */
[----:B------:R-:W-:Y:S01]  /*3230*/  IMAD.MOV.U32 R28, RZ, RZ, RZ ;  /* 0x000000ffff1c7224 */ /* 0x000fe200078e00ff */
[----:B------:R-:W-:Y:S01]  /*3240*/  ISETP.GT.U32.OR P0, PT, R40, 0xc2, P1 ;  /* 0x000000c22800780c */ /* 0x000fe20000f04470 */
[----:B------:R-:W-:Y:S01]  /*3250*/  IMAD.MOV.U32 R40, RZ, RZ, RZ ;  /* 0x000000ffff287224 */ /* 0x000fe200078e00ff */
[----:B------:R-:W-:Y:S01]  /*3260*/  IADD3 R41, R3, 0xd0, RZ ;  /* 0x000000d003297810 */ /* 0x000fe20007ffe0ff */
[C---:B------:R-:W-:Y:S01]  /*3270*/  IMAD.HI R193, R29.reuse, -0x77777777, R28 ;  /* 0x888888891dc17827 */ /* 0x040fe200078e021c */
[----:B------:R-:W-:Y:S02]  /*3280*/  LEA.HI.SX32 R18, R18, R77, 0x19 ;  /* 0x0000004d12127211 */ /* 0x000fe400078fcaff */
[----:B------:R-:W-:Y:S01]  /*3290*/  IADD3 R28, R29, -0xf, RZ ;  /* 0xfffffff11d1c7810 */ /* 0x000fe20007ffe0ff */
[----:B------:R-:W-:Y:S01]  /*32a0*/  IMAD.HI R16, R41, -0x6e5d4c3b, R40 ;  /* 0x91a2b3c529107827 */ /* 0x000fe200078e0228 */
[----:B------:R-:W-:-:S02]  /*32b0*/  P2R R142, PR, RZ, 0x1 ;  /* 0x00000001ff8e7803 */ /* 0x000fc40000000000 */
[----:B------:R-:W-:Y:S01]  /*32c0*/  ISETP.GT.U32.OR P0, PT, R28, 0xc2, P1 ;  /* 0x000000c21c00780c */ /* 0x000fe20000f04470 */
[--C-:B------:R-:W-:Y:S01]  /*32d0*/  IMAD R74, R74, 0xa9, R85.reuse ;  /* 0x000000a94a4a7824 */ /* 0x100fe200078e0255 */
[----:B------:R-:W-:Y:S01]  /*32e0*/  HFMA2.MMA R28, -RZ, RZ, 0, 0 ;  /* 0x00000000ff1c7435 */ /* 0x000fe200000001ff */
[--C-:B------:R-:W-:Y:S01]  /*32f0*/  IMAD R75, R44, 0xa9, R85.reuse ;  /* 0x000000a92c4b7824 */ /* 0x100fe200078e0255 */
[----:B------:R-:W-:Y:S01]  /*3300*/  IADD3 R29, R3, 0x6e8, RZ ;  /* 0x000006e8031d7810 */ /* 0x000fe20007ffe0ff */
[--C-:B------:R-:W-:Y:S01]  /*3310*/  IMAD R76, R76, 0xa9, R85.reuse ;  /* 0x000000a94c4c7824 */ /* 0x100fe200078e0255 */
[----:B------:R-:W-:Y:S01]  /*3320*/  P2R R150, PR, RZ, 0x1 ;  /* 0x00000001ff967803 */ /* 0x000fe20000000000 */
[--C-:B------:R-:W-:Y:S01]  /*3330*/  IMAD R77, R18, 0xa9, R85.reuse ;  /* 0x000000a9124d7824 */ /* 0x100fe200078e0255 */
[----:B------:R-:W-:Y:S01]  /*3340*/  MOV R44, RZ ;  /* 0x000000ff002c7202 */ /* 0x000fe20000000f00 */
[----:B------:R-:W-:Y:S01]  /*3350*/  IMAD R78, R78, 0xa9, R85 ;  /* 0x000000a94e4e7824 */ /* 0x000fe200078e0255 */
[----:B------:R-:W-:Y:S01]  /*3360*/  SHF.R.U32.HI R85, RZ, 0x1f, R16 ;  /* 0x0000001fff557819 */ /* 0x000fe20000011610 */
[----:B------:R-:W-:-:S02]  /*3370*/  IMAD.MOV.U32 R86, RZ, RZ, RZ ;  /* 0x000000ffff567224 */ /* 0x000fc400078e00ff */
[----:B------:R-:W-:Y:S01]  /*3380*/  IMAD.HI R18, R29, -0x6e5d4c3b, R28 ;  /* 0x91a2b3c51d127827 */ /* 0x000fe200078e021c */
[----:B------:R-:W-:Y:S02]  /*3390*/  LEA.HI.SX32 R145, R16, R85, 0x19 ;  /* 0x0000005510917211 */ /* 0x000fe400078fcaff */
[----:B------:R-:W-:Y:S01]  /*33a0*/  SHF.R.U32.HI R85, RZ, 0x1f, R22 ;  /* 0x0000001fff557819 */ /* 0x000fe20000011616 */
[----:B------:R-:W-:Y:S02]  /*33b0*/  IMAD.MOV.U32 R158, RZ, RZ, RZ ;  /* 0x000000ffff9e7224 */ /* 0x000fe400078e00ff */
[----:B------:R-:W-:Y:S01]  /*33c0*/  IMAD.MOV.U32 R148, RZ, RZ, RZ ;  /* 0x000000ffff947224 */ /* 0x000fe200078e00ff */
[----:B------:R-:W-:Y:S01]  /*33d0*/  LEA.HI.SX32 R125, R22, R85, 0x19 ;  /* 0x00000055167d7211 */ /* 0x000fe200078fcaff */
[----:B------:R-:W-:Y:S01]  /*33e0*/  IMAD.MOV.U32 R152, RZ, RZ, RZ ;  /* 0x000000ffff987224 */ /* 0x000fe200078e00ff */
[----:B------:R-:W-:Y:S01]  /*33f0*/  SHF.R.U32.HI R85, RZ, 0x1f, R10 ;  /* 0x0000001fff557819 */ /* 0x000fe2000001160a */
[----:B------:R-:W-:-:S03]  /*3400*/  IMAD.HI R194, R159, -0x77777777, R158 ;  /* 0x888888899fc27827 */ /* 0x000fc600078e029e */
[----:B------:R-:W-:Y:S01]  /*3410*/  LEA.HI.SX32 R143, R10, R85, 0x19 ;  /* 0x000000550a8f7211 */ /* 0x000fe200078fcaff */
[----:B------:R-:W-:Y:S01]  /*3420*/  IMAD.HI R16, R153, -0x77777777, R152 ;  /* 0x8888888999107827 */ /* 0x000fe200078e0298 */
[----:B------:R-:W-:Y:S02]  /*3430*/  SHF.R.U32.HI R85, RZ, 0x1f, R18 ;  /* 0x0000001fff557819 */ /* 0x000fe40000011612 */
[----:B------:R-:W-:Y:S01]  /*3440*/  IADD3 R10, R14, -0x1, RZ ;  /* 0xffffffff0e0a7810 */ /* 0x000fe20007ffe0ff */
[--C-:B------:R-:W-:Y:S01]  /*3450*/  IMAD R14, R143, 0xa9, R118.reuse ;  /* 0x000000a98f0e7824 */ /* 0x100fe200078e0276 */
[----:B------:R-:W-:Y:S01]  /*3460*/  LEA.HI.SX32 R119, R18, R85, 0x19 ;  /* 0x0000005512777211 */ /* 0x000fe200078fcaff */
[----:B------:R-:W-:Y:S01]  /*3470*/  IMAD R18, R125, 0xa9, R118 ;  /* 0x000000a97d127824 */ /* 0x000fe200078e0276 */
[----:B------:R-:W-:Y:S01]  /*3480*/  SHF.R.U32.HI R85, RZ, 0x1f, R12 ;  /* 0x0000001fff557819 */ /* 0x000fe2000001160c */
[----:B------:R-:W-:Y:S01]  /*3490*/  IMAD.HI R20, R147, -0x77777777, R146 ;  /* 0x8888888993147827 */ /* 0x000fe200078e0292 */
[----:B------:R-:W-:-:S02]  /*34a0*/  ISETP.GT.U32.AND P0, PT, R10, 0xc, PT ;  /* 0x0000000c0a00780c */ /* 0x000fc40003f04070 */
[----:B------:R-:W-:Y:S01]  /*34b0*/  LEA.HI.SX32 R151, R12, R85, 0x19 ;  /* 0x000000550c977211 */ /* 0x000fe200078fcaff */
[C---:B------:R-:W-:Y:S01]  /*34c0*/  IMAD.HI R85, R87.reuse, -0x77777777, R86 ;  /* 0x8888888957557827 */ /* 0x040fe200078e0256 */
[----:B------:R-:W-:Y:S02]  /*34d0*/  IADD3 R87, R87, -0xf, RZ ;  /* 0xfffffff157577810 */ /* 0x000fe40007ffe0ff */
[----:B------:R-:W-:Y:S01]  /*34e0*/  IADD3 R152, R153, -0xf, RZ ;  /* 0xfffffff199987810 */ /* 0x000fe20007ffe0ff */
[--C-:B------:R-:W-:Y:S01]  /*34f0*/  IMAD R86, R119, 0xa9, R118.reuse ;  /* 0x000000a977567824 */ /* 0x100fe200078e0276 */
[----:B------:R-:W-:Y:S01]  /*3500*/  ISETP.GT.U32.OR P1, PT, R87, 0xc2, P1 ;  /* 0x000000c25700780c */ /* 0x000fe20000f24470 */
[--C-:B------:R-:W-:Y:S01]  /*3510*/  IMAD R190, R151, 0xa9, R118.reuse ;  /* 0x000000a997be7824 */ /* 0x100fe200078e0276 */
[----:B------:R-:W-:Y:S01]  /*3520*/  IADD3 R146, R147, -0xf, RZ ;  /* 0xfffffff193927810 */ /* 0x000fe20007ffe0ff */
[C---:B------:R-:W-:Y:S01]  /*3530*/  IMAD R118, R145.reuse, 0xa9, R118 ;  /* 0x000000a991767824 */ /* 0x040fe200078e0276 */
[----:B------:R-:W-:Y:S01]  /*3540*/  P2R R159, PR, RZ, 0x2 ;  /* 0x00000002ff9f7803 */ /* 0x000fe20000000000 */
[----:B------:R-:W-:Y:S01]  /*3550*/  IMAD R145, R145, -0xe1, R41 ;  /* 0xffffff1f91917824 */ /* 0x000fe200078e0229 */
[----:B------:R-:W-:Y:S01]  /*3560*/  IADD3 R147, R3, 0xf70, RZ ;  /* 0x00000f7003937810 */ /* 0x000fe20007ffe0ff */
[C---:B------:R-:W-:Y:S01]  /*3570*/  IMAD.HI R151, R157.reuse, -0x77777777, R156 ;  /* 0x888888899d977827 */ /* 0x040fe200078e029c */
[----:B------:R-:W-:-:S03]  /*3580*/  IADD3 R156, R157, -0xf, RZ ;  /* 0xfffffff19d9c7810 */ /* 0x000fc60007ffe0ff */
[C---:B------:R-:W-:Y:S01]  /*3590*/  IMAD.HI R144, R145.reuse, -0x77777777, R144 ;  /* 0x8888888991907827 */ /* 0x040fe200078e0290 */
[----:B------:R-:W-:Y:S02]  /*35a0*/  IADD3 R145, R145, -0xf, RZ ;  /* 0xfffffff191917810 */ /* 0x000fe40007ffe0ff */
[----:B------:R-:W-:Y:S01]  /*35b0*/  ISETP.GT.U32.OR P1, PT, R156, 0xc2, P0 ;  /* 0x000000c29c00780c */ /* 0x000fe20000724470 */
[----:B------:R-:W-:Y:S01]  /*35c0*/  IMAD.HI R87, R149, -0x77777777, R148 ;  /* 0x8888888995577827 */ /* 0x000fe200078e0294 */
[----:B------:R-:W-:Y:S02]  /*35d0*/  ISETP.GT.U32.OR P2, PT, R145, 0xc2, P0 ;  /* 0x000000c29100780c */ /* 0x000fe40000744470 */
[----:B------:R-:W-:Y:S01]  /*35e0*/  IADD3 R148, R149, -0xf, RZ ;  /* 0xfffffff195947810 */ /* 0x000fe20007ffe0ff */
[----:B------:R-:W-:Y:S01]  /*35f0*/  IMAD.MOV.U32 R82, RZ, RZ, RZ ;  /* 0x000000ffff527224 */ /* 0x000fe200078e00ff */
[----:B------:R-:W-:Y:S01]  /*3600*/  P2R R119, PR, RZ, 0x4 ;  /* 0x00000004ff777803 */ /* 0x000fe20000000000 */
[----:B------:R-:W-:Y:S01]  /*3610*/  IMAD R161, R160, -0xe1, R161 ;  /* 0xffffff1fa0a17824 */ /* 0x000fe200078e02a1 */
[----:B------:R-:W-:Y:S01]  /*3620*/  P2R R145, PR, RZ, 0x2 ;  /* 0x00000002ff917803 */ /* 0x000fe20000000000 */
[----:B------:R-:W-:Y:S01]  /*3630*/  IMAD.HI R26, R83, -0x77777777, R82 ;  /* 0x88888889531a7827 */ /* 0x000fe200078e0252 */
[----:B------:R-:W-:-:S02]  /*3640*/  ISETP.GT.U32.OR P2, PT, R148, 0xc2, P0 ;  /* 0x000000c29400780c */ /* 0x000fc40000744470 */
[----:B------:R-:W-:Y:S01]  /*3650*/  ISETP.GT.U32.OR P1, PT, R152, 0xc2, P0 ;  /* 0x000000c29800780c */ /* 0x000fe20000724470 */
[----:B------:R-:W-:Y:S01]  /*3660*/  IMAD.MOV.U32 R112, RZ, RZ, RZ ;  /* 0x000000ffff707224 */ /* 0x000fe200078e00ff */
[----:B------:R-:W-:Y:S01]  /*3670*/  ISETP.GT.U32.OR P0, PT, R146, 0xc2, P0 ;  /* 0x000000c29200780c */ /* 0x000fe20000704470 */
[----:B------:R-:W-:Y:S01]  /*3680*/  HFMA2.MMA R146, -RZ, RZ, 0, 0 ;  /* 0x00000000ff927435 */ /* 0x000fe200000001ff */
[----:B------:R-:W-:Y:S01]  /*3690*/  MOV R160, RZ ;  /* 0x000000ff00a07202 */ /* 0x000fe20000000f00 */
[----:B------:R-:W-:Y:S01]  /*36a0*/  IMAD.MOV.U32 R102, RZ, RZ, RZ ;  /* 0x000000ffff667224 */ /* 0x000fe200078e00ff */
[----:B------:R-:W-:Y:S01]  /*36b0*/  P2R R143, PR, RZ, 0x2 ;  /* 0x00000002ff8f7803 */ /* 0x000fe20000000000 */
[----:B------:R-:W-:Y:S01]  /*36c0*/  IMAD.MOV.U32 R138, RZ, RZ, RZ ;  /* 0x000000ffff8a7224 */ /* 0x000fe200078e00ff */
[----:B------:R-:W-:Y:S01]  /*36d0*/  IADD3 R83, R83, -0xf, RZ ;  /* 0xfffffff153537810 */ /* 0x000fe20007ffe0ff */
[----:B------:R-:W-:Y:S01]  /*36e0*/  IMAD.HI R57, R161, -0x77777777, R160 ;  /* 0x88888889a1397827 */ /* 0x000fe200078e02a0 */
[----:B------:R-:W-:-:S02]  /*36f0*/  P2R R161, PR, RZ, 0x1 ;  /* 0x00000001ffa17803 */ /* 0x000fc40000000000 */
[----:B------:R-:W-:Y:S01]  /*3700*/  ISETP.GT.U32.AND P0, PT, R4, 0xc, PT ;  /* 0x0000000c0400780c */ /* 0x000fe20003f04070 */
[----:B------:R-:W-:Y:S01]  /*3710*/  IMAD.HI R82, R147, -0x6e5d4c3b, R146 ;  /* 0x91a2b3c593527827 */ /* 0x000fe200078e0292 */
[----:B------:R-:W-:Y:S01]  /*3720*/  IADD3 R147, R3, 0x70, RZ ;  /* 0x0000007003937810 */ /* 0x000fe20007ffe0ff */
[----:B------:R-:W-:Y:S01]  /*3730*/  HFMA2.MMA R4, -RZ, RZ, 0, 0 ;  /* 0x00000000ff047435 */ /* 0x000fe200000001ff */
[----:B------:R-:W-:Y:S01]  /*3740*/  P2R R153, PR, RZ, 0x4 ;  /* 0x00000004ff997803 */ /* 0x000fe20000000000 */
[C---:B------:R-:W-:Y:S01]  /*3750*/  IMAD.HI R160, R113.reuse, -0x77777777, R112 ;  /* 0x8888888971a07827 */ /* 0x040fe200078e0270 */
[----:B------:R-:W-:Y:S02]  /*3760*/  IADD3 R112, R113, -0xf, RZ ;  /* 0xfffffff171707810 */ /* 0x000fe40007ffe0ff */
[----:B------:R-:W-:Y:S01]  /*3770*/  IADD3 R149, R3, 0x1588, RZ ;  /* 0x0000158803957810 */ /* 0x000fe20007ffe0ff */
[----:B------:R-:W-:Y:S01]  /*3780*/  IMAD.HI R10, R147, -0x6e5d4c3b, R146 ;  /* 0x91a2b3c5930a7827 */ /* 0x000fe200078e0292 */
[----:B------:R-:W-:-:S03]  /*3790*/  ISETP.GT.U32.OR P1, PT, R112, 0xc2, P0 ;  /* 0x000000c27000780c */ /* 0x000fc60000724470 */
[C---:B------:R-:W-:Y:S01]  /*37a0*/  IMAD.HI R164, R103.reuse, -0x77777777, R102 ;  /* 0x8888888967a47827 */ /* 0x040fe200078e0266 */
[----:B------:R-:W-:Y:S02]  /*37b0*/  SHF.R.U32.HI R125, RZ, 0x1f, R10 ;  /* 0x0000001fff7d7819 */ /* 0x000fe4000001160a */
[----:B------:R-:W-:Y:S01]  /*37c0*/  IADD3 R103, R103, -0xf, RZ ;  /* 0xfffffff167677810 */ /* 0x000fe20007ffe0ff */
[C---:B------:R-:W-:Y:S01]  /*37d0*/  IMAD.HI R24, R141.reuse, -0x77777777, R140 ;  /* 0x888888898d187827 */ /* 0x040fe200078e028c */
[----:B------:R-:W-:Y:S02]  /*37e0*/  LEA.HI.SX32 R125, R10, R125, 0x19 ;  /* 0x0000007d0a7d7211 */ /* 0x000fe400078fcaff */
[----:B------:R-:W-:Y:S01]  /*37f0*/  IADD3 R140, R141, -0xf, RZ ;  /* 0xfffffff18d8c7810 */ /* 0x000fe20007ffe0ff */
[C---:B------:R-:W-:Y:S01]  /*3800*/  IMAD.HI R185, R139.reuse, -0x77777777, R138 ;  /* 0x888888898bb97827 */ /* 0x040fe200078e028a */
[----:B------:R-:W-:Y:S02]  /*3810*/  IADD3 R138, R139, -0xf, RZ ;  /* 0xfffffff18b8a7810 */ /* 0x000fe40007ffe0ff */
[----:B------:R-:W-:Y:S01]  /*3820*/  ISETP.GT.U32.OR P3, PT, R103, 0xc2, P0 ;  /* 0x000000c26700780c */ /* 0x000fe20000764470 */
[----:B------:R-:W-:Y:S01]  /*3830*/  IMAD R147, R125, -0xe1, R147 ;  /* 0xffffff1f7d937824 */ /* 0x000fe200078e0293 */
[----:B------:R-:W-:Y:S01]  /*3840*/  ISETP.GT.U32.OR P2, PT, R140, 0xc2, P0 ;  /* 0x000000c28c00780c */ /* 0x000fe20000744470 */
[----:B------:R-:W-:Y:S01]  /*3850*/  IMAD.HI R110, R163, -0x77777777, R162 ;  /* 0x88888889a36e7827 */ /* 0x000fe200078e02a2 */
[----:B------:R-:W-:-:S02]  /*3860*/  P2R R154, PR, RZ, 0x8 ;  /* 0x00000008ff9a7803 */ /* 0x000fc40000000000 */
[----:B------:R-:W-:Y:S01]  /*3870*/  P2R R113, PR, RZ, 0x4 ;  /* 0x00000004ff717803 */ /* 0x000fe20000000000 */
[----:B------:R-:W-:Y:S01]  /*3880*/  IMAD.HI R102, R147, -0x77777777, R146 ;  /* 0x8888888993667827 */ /* 0x000fe200078e0292 */
[----:B------:R-:W-:Y:S02]  /*3890*/  P2R R146, PR, RZ, 0x2 ;  /* 0x00000002ff927803 */ /* 0x000fe40000000000 */
[----:B------:R-:W-:Y:S01]  /*38a0*/  ISETP.GT.U32.OR P1, PT, R138, 0xc2, P0 ;  /* 0x000000c28a00780c */ /* 0x000fe20000724470 */
[----:B------:R-:W-:Y:S01]  /*38b0*/  IMAD.HI R180, R45, -0x77777777, R44 ;  /* 0x888888892db47827 */ /* 0x000fe200078e022c */
[----:B------:R-:W-:Y:S02]  /*38c0*/  ISETP.GT.U32.OR P0, PT, R83, 0xc2, P0 ;  /* 0x000000c25300780c */ /* 0x000fe40000704470 */
[----:B------:R-:W-:Y:S01]  /*38d0*/  IADD3 R44, R45, -0xf, RZ ;  /* 0xfffffff12d2c7810 */ /* 0x000fe20007ffe0ff */
[----:B------:R-:W-:Y:S01]  /*38e0*/  IMAD.HI R32, R5, -0x77777777, R4 ;  /* 0x8888888905207827 */ /* 0x000fe200078e0204 */
[----:B------:R-:W-:-:S02]  /*38f0*/  P2R R162, PR, RZ, 0x1 ;  /* 0x00000001ffa27803 */ /* 0x000fc40000000000 */
[----:B------:R-:W-:Y:S01]  /*3900*/  ISETP.GE.U32.AND P0, PT, R2, 0xd, PT ;  /* 0x0000000d0200780c */ /* 0x000fe20003f06070 */
[----:B------:R-:W-:Y:S01]  /*3910*/  IMAD.MOV.U32 R80, RZ, RZ, RZ ;  /* 0x000000ffff507224 */ /* 0x000fe200078e00ff */
[----:B------:R-:W-:Y:S01]  /*3920*/  P2R R141, PR, RZ, 0x2 ;  /* 0x00000002ff8d7803 */ /* 0x000fe20000000000 */
[----:B------:R-:W-:Y:S01]  /*3930*/  IMAD.MOV.U32 R12, RZ, RZ, RZ ;  /* 0x000000ffff0c7224 */ /* 0x000fe200078e00ff */
[C---:B------:R-:W-:Y:S01]  /*3940*/  ISETP.GT.AND P1, PT, R81.reuse, 0xe, !P0 ;  /* 0x0000000e5100780c */ /* 0x040fe20004724270 */
[----:B------:R-:W-:Y:S01]  /*3950*/  IMAD.HI R28, R81, -0x77777777, R80 ;  /* 0x88888889511c7827 */ /* 0x000fe200078e0250 */
[----:B------:R-:W-:Y:S02]  /*3960*/  ISETP.LT.U32.AND P0, PT, R44, 0xc3, !P0 ;  /* 0x000000c32c00780c */ /* 0x000fe40004701070 */
[----:B------:R-:W-:Y:S01]  /*3970*/  IADD3 R45, R3, 0x9d, RZ ;  /* 0x0000009d032d7810 */ /* 0x000fe20007ffe0ff */
[----:B------:R-:W-:Y:S01]  /*3980*/  IMAD.MOV.U32 R44, RZ, RZ, RZ ;  /* 0x000000ffff2c7224 */ /* 0x000fe200078e00ff */
[----:B------:R-:W-:Y:S01]  /*3990*/  P2R R157, PR, RZ, 0x1 ;  /* 0x00000001ff9d7803 */ /* 0x000fe20000000000 */
[----:B------:R-:W-:Y:S01]  /*39a0*/  IMAD R165, R165, 0xa9, R46 ;  /* 0x000000a9a5a57824 */ /* 0x000fe200078e022e */
[----:B------:R-:W-:Y:S01]  /*39b0*/  IADD3 R5, R5, -0xf, RZ ;  /* 0xfffffff105057810 */ /* 0x000fe20007ffe0ff */
[----:B------:R-:W-:-:S04]  /*39c0*/  IMAD.HI R4, R45, -0x6e5d4c3b, R44 ;  /* 0x91a2b3c52d047827 */ /* 0x000fc800078e022c */
[----:B------:R-:W-:Y:S01]  /*39d0*/  IMAD R192, R192, 0xa9, R46 ;  /* 0x000000a9c0c07824 */ /* 0x000fe200078e022e */
[----:B------:R-:W-:Y:S01]  /*39e0*/  SHF.R.U32.HI R81, RZ, 0x1f, R4 ;  /* 0x0000001fff517819 */ /* 0x000fe20000011604 */
[--C-:B------:R-:W-:Y:S02]  /*39f0*/  IMAD R191, R191, 0xa9, R46.reuse ;  /* 0x000000a9bfbf7824 */ /* 0x100fe400078e022e */
[----:B------:R-:W-:Y:S01]  /*3a00*/  IMAD R155, R155, 0xa9, R46 ;  /* 0x000000a99b9b7824 */ /* 0x000fe200078e022e */
[----:B------:R-:W-:Y:S01]  /*3a10*/  LEA.HI.SX32 R81, R4, R81, 0x19 ;  /* 0x0000005104517211 */ /* 0x000fe200078fcaff */
[----:B------:R-:W-:Y:S01]  /*3a20*/  IMAD.MOV.U32 R148, RZ, RZ, RZ ;  /* 0x000000ffff947224 */ /* 0x000fe200078e00ff */
[----:B------:R-:W-:Y:S01]  /*3a30*/  IADD3 R4, R8, -0x1, RZ ;  /* 0xffffffff08047810 */ /* 0x000fe20007ffe0ff */
[C---:B------:R-:W-:Y:S01]  /*3a40*/  IMAD.HI R46, R13.reuse, -0x77777777, R12 ;  /* 0x888888890d2e7827 */ /* 0x040fe200078e020c */
[----:B------:R-:W-:Y:S02]  /*3a50*/  IADD3 R12, R13, -0xf, RZ ;  /* 0xfffffff10d0c7810 */ /* 0x000fe40007ffe0ff */
[----:B------:R-:W-:Y:S01]  /*3a60*/  ISETP.GE.U32.AND P0, PT, R4, 0xd, PT ;  /* 0x0000000d0400780c */ /* 0x000fe20003f06070 */
[----:B------:R-:W-:Y:S01]  /*3a70*/  IMAD.HI R148, R149, -0x6e5d4c3b, R148 ;  /* 0x91a2b3c595947827 */ /* 0x000fe200078e0294 */
[----:B------:R-:W-:-:S02]  /*3a80*/  P2R R149, PR, RZ, 0x2 ;  /* 0x00000002ff957803 */ /* 0x000fc40000000000 */
[----:B------:R-:W-:Y:S01]  /*3a90*/  ISETP.GT.AND P2, PT, R23, 0xe, !P0 ;  /* 0x0000000e1700780c */ /* 0x000fe20004744270 */
[----:B------:R-:W-:Y:S01]  /*3aa0*/  IMAD R175, R174, -0xe1, R175 ;  /* 0xffffff1faeaf7824 */ /* 0x000fe200078e02af */
[----:B------:R-:W-:Y:S01]  /*3ab0*/  ISETP.LT.U32.AND P1, PT, R12, 0xc3, !P0 ;  /* 0x000000c30c00780c */ /* 0x000fe20004721070 */
[----:B------:R-:W-:Y:S01]  /*3ac0*/  IMAD.MOV.U32 R174, RZ, RZ, RZ ;  /* 0x000000ffffae7224 */ /* 0x000fe200078e00ff */
[----:B------:R-:W-:Y:S01]  /*3ad0*/  ISETP.LT.U32.AND P0, PT, R5, 0xc3, !P0 ;  /* 0x000000c30500780c */ /* 0x000fe20004701070 */
[----:B------:R-:W-:Y:S01]  /*3ae0*/  IMAD R125, R81, -0xe1, R45 ;  /* 0xffffff1f517d7824 */ /* 0x000fe200078e022d */
[----:B------:R-:W-:Y:S01]  /*3af0*/  IADD3 R5, R6, -0x1, RZ ;  /* 0xffffffff06057810 */ /* 0x000fe20007ffe0ff */
[----:B------:R-:W-:Y:S01]  /*3b00*/  IMAD.MOV.U32 R6, RZ, RZ, RZ ;  /* 0x000000ffff067224 */ /* 0x000fe200078e00ff */
[----:B------:R-:W-:Y:S01]  /*3b10*/  P2R R158, PR, RZ, 0x1 ;  /* 0x00000001ff9e7803 */ /* 0x000fe20000000000 */
[----:B------:R-:W-:Y:S01]  /*3b20*/  IMAD.HI R175, R175, -0x77777777, R174 ;  /* 0x88888889afaf7827 */ /* 0x000fe200078e02ae */
[----:B------:R-:W-:-:S02]  /*3b30*/  ISETP.GE.U32.AND P0, PT, R5, 0xd, PT ;  /* 0x0000000d0500780c */ /* 0x000fc40003f06070 */
[----:B------:R-:W-:Y:S01]  /*3b40*/  MOV R8, RZ ;  /* 0x000000ff00087202 */ /* 0x000fe20000000f00 */
[----:B------:R-:W-:Y:S01]  /*3b50*/  IMAD.HI R174, R7, -0x77777777, R6 ;  /* 0x8888888907ae7827 */ /* 0x000fe200078e0206 */
[----:B------:R-:W-:Y:S02]  /*3b60*/  ISETP.GT.AND P0, PT, R11, 0xe, !P0 ;  /* 0x0000000e0b00780c */ /* 0x000fe40004704270 */
[----:B------:R-:W-:Y:S01]  /*3b70*/  IADD3 R6, R195, -0x1, RZ ;  /* 0xffffffffc3067810 */ /* 0x000fe20007ffe0ff */
[----:B------:R-:W-:Y:S01]  /*3b80*/  IMAD.HI R170, R9, -0x77777777, R8 ;  /* 0x8888888909aa7827 */ /* 0x000fe200078e0208 */
[----:B------:R-:W-:Y:S02]  /*3b90*/  P2R R163, PR, RZ, 0x1 ;  /* 0x00000001ffa37803 */ /* 0x000fe40000000000 */
[----:B------:R-:W-:Y:S01]  /*3ba0*/  ISETP.GE.U32.AND P0, PT, R6, 0xd, PT ;  /* 0x0000000d0600780c */ /* 0x000fe20003f06070 */
[----:B------:R-:W-:Y:S01]  /*3bb0*/  IMAD.MOV.U32 R10, RZ, RZ, RZ ;  /* 0x000000ffff0a7224 */ /* 0x000fe200078e00ff */
[----:B------:R-:W-:Y:S01]  /*3bc0*/  P2R R152, PR, RZ, 0x2 ;  /* 0x00000002ff987803 */ /* 0x000fe20000000000 */
[----:B------:R-:W-:Y:S01]  /*3bd0*/  IMAD.MOV.U32 R22, RZ, RZ, RZ ;  /* 0x000000ffff167224 */ /* 0x000fe200078e00ff */
[----:B------:R-:W-:Y:S01]  /*3be0*/  SHF.R.U32.HI R13, RZ, 0x1f, R196 ;  /* 0x0000001fff0d7819 */ /* 0x000fe200000116c4 */
[----:B------:R-:W-:Y:S01]  /*3bf0*/  IMAD.HI R40, R11, -0x77777777, R10 ;  /* 0x888888890b287827 */ /* 0x000fe200078e020a */
[----:B------:R-:W-:-:S02]  /*3c00*/  ISETP.GT.AND P1, PT, R9, 0xe, !P0 ;  /* 0x0000000e0900780c */ /* 0x000fc40004724270 */
[----:B------:R-:W-:Y:S01]  /*3c10*/  IADD3 R45, R3, 0x340, RZ ;  /* 0x00000340032d7810 */ /* 0x000fe20007ffe0ff */
[----:B------:R-:W-:Y:S01]  /*3c20*/  IMAD.HI R182, R23, -0x77777777, R22 ;  /* 0x8888888917b67827 */ /* 0x000fe200078e0216 */
[----:B------:R-:W-:Y:S02]  /*3c30*/  SHF.R.U32.HI R9, RZ, 0x1f, R82 ;  /* 0x0000001fff097819 */ /* 0x000fe40000011652 */
[----:B------:R-:W-:Y:S01]  /*3c40*/  LEA.HI.SX32 R196, R196, R13, 0x1d ;  /* 0x0000000dc4c47211 */ /* 0x000fe200078feaff */
[----:B------:R-:W-:Y:S01]  /*3c50*/  IMAD.HI R8, R45, -0x6e5d4c3b, R44 ;  /* 0x91a2b3c52d087827 */ /* 0x000fe200078e022c */
[----:B------:R-:W-:Y:S02]  /*3c60*/  LEA.HI.SX32 R13, R82, R9, 0x19 ;  /* 0x00000009520d7211 */ /* 0x000fe400078fcaff */
[----:B------:R-:W-:Y:S01]  /*3c70*/  SHF.R.U32.HI R9, RZ, 0x1f, R148 ;  /* 0x0000001fff097819 */ /* 0x000fe20000011694 */
[----:B------:R-:W-:Y:S01]  /*3c80*/  IMAD.HI R137, R137, 0x38e38e39, RZ ;  /* 0x38e38e3989897827 */ /* 0x000fe200078e02ff */
[----:B------:R-:W-:-:S02]  /*3c90*/  IADD3 R11, R3, 0x1ba0, RZ ;  /* 0x00001ba0030b7810 */ /* 0x000fc40007ffe0ff */
[----:B------:R-:W-:Y:S01]  /*3ca0*/  LEA.HI.SX32 R81, R148, R9, 0x19 ;  /* 0x0000000994517211 */ /* 0x000fe200078fcaff */
[----:B------:R-:W-:Y:S01]  /*3cb0*/  IMAD.HI R51, R51, 0x38e38e39, RZ ;  /* 0x38e38e3933337827 */ /* 0x000fe200078e02ff */
[----:B------:R-:W-:Y:S02]  /*3cc0*/  SHF.R.U32.HI R9, RZ, 0x1f, R8 ;  /* 0x0000001fff097819 */ /* 0x000fe40000011608 */
[----:B------:R-:W-:Y:S01]  /*3cd0*/  IADD3 R7, R7, -0xf, RZ ;  /* 0xfffffff107077810 */ /* 0x000fe20007ffe0ff */
[----:B------:R-:W-:Y:S01]  /*3ce0*/  IMAD.HI R12, R11, -0x6e5d4c3b, R10 ;  /* 0x91a2b3c50b0c7827 */ /* 0x000fe200078e020a */
[----:B------:R-:W-:Y:S02]  /*3cf0*/  SHF.R.U32.HI R11, RZ, 0x1f, R194 ;  /* 0x0000001fff0b7819 */ /* 0x000fe400000116c2 */
[----:B------:R-:W-:Y:S01]  /*3d00*/  LEA.HI.SX32 R9, R8, R9, 0x19 ;  /* 0x0000000908097211 */ /* 0x000fe200078fcaff */
[----:B------:R-:W-:Y:S01]  /*3d10*/  IMAD.HI R25, R25, 0x38e38e39, RZ ;  /* 0x38e38e3919197827 */ /* 0x000fe200078e02ff */
[----:B------:R-:W-:-:S02]  /*3d20*/  SHF.R.U32.HI R8, RZ, 0x1f, R193 ;  /* 0x0000001fff087819 */ /* 0x000fc400000116c1 */
[----:B------:R-:W-:Y:S01]  /*3d30*/  LEA.HI.SX32 R194, R194, R11, 0x1d ;  /* 0x0000000bc2c27211 */ /* 0x000fe200078feaff */
[----:B------:R-:W-:Y:S01]  /*3d40*/  IMAD.HI R53, R53, 0x38e38e39, RZ ;  /* 0x38e38e3935357827 */ /* 0x000fe200078e02ff */
[----:B------:R-:W-:Y:S02]  /*3d50*/  SHF.R.U32.HI R10, RZ, 0x1f, R79 ;  /* 0x0000001fff0a7819 */ /* 0x000fe4000001164f */
[----:B------:R-:W-:Y:S01]  /*3d60*/  SHF.R.U32.HI R11, RZ, 0x1f, R12 ;  /* 0x0000001fff0b7819 */ /* 0x000fe2000001160c */
[----:B------:R-:W-:Y:S01]  /*3d70*/  IMAD.HI R21, R21, 0x38e38e39, RZ ;  /* 0x38e38e3915157827 */ /* 0x000fe200078e02ff */
[----:B------:R-:W-:Y:S02]  /*3d80*/  LEA.HI.SX32 R193, R193, R8, 0x1d ;  /* 0x00000008c1c17211 */ /* 0x000fe400078feaff */
[----:B------:R-:W-:Y:S01]  /*3d90*/  IADD3 R8, R129, -0xe, RZ ;  /* 0xfffffff281087810 */ /* 0x000fe20007ffe0ff */
[----:B------:R-:W-:Y:S01]  /*3da0*/  IMAD.HI R15, R15, 0x38e38e39, RZ ;  /* 0x38e38e390f0f7827 */ /* 0x000fe200078e02ff */
[----:B------:R-:W-:-:S02]  /*3db0*/  LEA.HI.SX32 R79, R79, R10, 0x19 ;  /* 0x0000000a4f4f7211 */ /* 0x000fc400078fcaff */
[----:B------:R-:W-:Y:S01]  /*3dc0*/  LEA.HI.SX32 R11, R12, R11, 0x19 ;  /* 0x0000000b0c0b7211 */ /* 0x000fe200078fcaff */
[--C-:B------:R-:W-:Y:S01]  /*3dd0*/  IMAD R82, R9, 0xa9, R8.reuse ;  /* 0x000000a909527824 */ /* 0x100fe200078e0208 */
[----:B------:R-:W-:Y:S01]  /*3de0*/  IADD3 R9, R3, 0x61, RZ ;  /* 0x0000006103097810 */ /* 0x000fe20007ffe0ff */
[--C-:B------:R-:W-:Y:S01]  /*3df0*/  IMAD R79, R79, 0xa9, R8.reuse ;  /* 0x000000a94f4f7824 */ /* 0x100fe200078e0208 */
[----:B------:R-:W-:Y:S01]  /*3e00*/  SHF.R.U32.HI R10, RZ, 0x1f, R85 ;  /* 0x0000001fff0a7819 */ /* 0x000fe20000011655 */
[--C-:B------:R-:W-:Y:S01]  /*3e10*/  IMAD R80, R13, 0xa9, R8.reuse ;  /* 0x000000a90d507824 */ /* 0x100fe200078e0208 */
[----:B------:R-:W-:Y:S01]  /*3e20*/  SHF.R.U32.HI R112, RZ, 0x1f, R25 ;  /* 0x0000001fff707819 */ /* 0x000fe20000011619 */
[--C-:B------:R-:W-:Y:S01]  /*3e30*/  IMAD R81, R81, 0xa9, R8.reuse ;  /* 0x000000a951517824 */ /* 0x100fe200078e0208 */
[----:B------:R-:W-:Y:S01]  /*3e40*/  LEA.HI.SX32 R12, R85, R10, 0x1d ;  /* 0x0000000a550c7211 */ /* 0x000fe200078feaff */
[----:B------:R-:W-:Y:S01]  /*3e50*/  IMAD R83, R11, 0xa9, R8 ;  /* 0x000000a90b537824 */ /* 0x000fe200078e0208 */
[----:B------:R-:W-:Y:S01]  /*3e60*/  ISETP.LT.U32.AND P0, PT, R7, 0xc3, !P0 ;  /* 0x000000c30700780c */ /* 0x000fe20004701070 */
[----:B------:R-:W-:Y:S01]  /*3e70*/  IMAD.MOV.U32 R8, RZ, RZ, RZ ;  /* 0x000000ffff087224 */ /* 0x000fe200078e00ff */
[----:B------:R-:W-:Y:S01]  /*3e80*/  P2R R140, PR, RZ, 0x4 ;  /* 0x00000004ff8c7803 */ /* 0x000fe20000000000 */
[----:B------:R-:W-:Y:S01]  /*3e90*/  IMAD.MOV.U32 R10, RZ, RZ, RZ ;  /* 0x000000ffff0a7224 */ /* 0x000fe200078e00ff */
[----:B------:R-:W-:Y:S01]  /*3ea0*/  P2R R156, PR, RZ, 0x2 ;  /* 0x00000002ff9c7803 */ /* 0x000fe20000000000 */
[----:B------:R-:W-:Y:S01]  /*3eb0*/  IMAD.HI R8, R9, -0x6e5d4c3b, R8 ;  /* 0x91a2b3c509087827 */ /* 0x000fe200078e0208 */
[----:B------:R-:W-:-:S03]  /*3ec0*/  IADD3 R129, R129, -0x1, RZ ;  /* 0xffffffff81817810 */ /* 0x000fc60007ffe0ff */
[----:B------:R-:W-:Y:S01]  /*3ed0*/  IMAD.HI R19, R19, 0x38e38e39, RZ ;  /* 0x38e38e3913137827 */ /* 0x000fe200078e02ff */
[----:B------:R-:W-:-:S03]  /*3ee0*/  SHF.R.U32.HI R11, RZ, 0x1f, R8 ;  /* 0x0000001fff0b7819 */ /* 0x000fc60000011608 */
[----:B------:R-:W-:Y:S01]  /*3ef0*/  IMAD.HI R47, R47, 0x38e38e39, RZ ;  /* 0x38e38e392f2f7827 */ /* 0x000fe200078e02ff */
[----:B------:R-:W-:-:S03]  /*3f00*/  LEA.HI.SX32 R8, R8, R11, 0x19 ;  /* 0x0000000b08087211 */ /* 0x000fc600078fcaff */
[----:B------:R-:W-:-:S04]  /*3f10*/  IMAD.HI R49, R49, 0x38e38e39, RZ ;  /* 0x38e38e3931317827 */ /* 0x000fc800078e02ff */
[----:B------:R-:W-:Y:S01]  /*3f20*/  IMAD R9, R8, -0xe1, R9 ;  /* 0xffffff1f08097824 */ /* 0x000fe200078e0209 */
[----:B------:R-:W-:Y:S01]  /*3f30*/  HFMA2.MMA R8, -RZ, RZ, 0, 0 ;  /* 0x00000000ff087435 */ /* 0x000fe200000001ff */
[----:B------:R-:W-:-:S04]  /*3f40*/  IMAD.HI R31, R31, 0x38e38e39, RZ ;  /* 0x38e38e391f1f7827 */ /* 0x000fc800078e02ff */
[----:B------:R-:W-:-:S04]  /*3f50*/  IMAD.HI R17, R17, 0x38e38e39, RZ ;  /* 0x38e38e3911117827 */ /* 0x000fc800078e02ff */
[----:B------:R-:W-:-:S04]  /*3f60*/  IMAD.HI R27, R27, 0x38e38e39, RZ ;  /* 0x38e38e391b1b7827 */ /* 0x000fc800078e02ff */
[----:B------:R-:W-:-:S04]  /*3f70*/  IMAD.HI R103, R9, -0x77777777, R8 ;  /* 0x8888888909677827 */ /* 0x000fc800078e0208 */
[----:B------:R-:W-:Y:S02]  /*3f80*/  IMAD.MOV.U32 R9, RZ, RZ, R3 ;  /* 0x000000ffff097224 */ /* 0x000fe400078e0003 */
[----:B------:R-:W-:-:S04]  /*3f90*/  IMAD.HI R33, R33, 0x38e38e39, RZ ;  /* 0x38e38e3921217827 */ /* 0x000fc800078e02ff */
[----:B------:R-:W-:-:S04]  /*3fa0*/  IMAD.HI R44, R3, -0x77777777, R8 ;  /* 0x88888889032c7827 */ /* 0x000fc800078e0208 */
[----:B------:R-:W-:Y:S01]  /*3fb0*/  IMAD.HI R45, R45, 0x38e38e39, RZ ;  /* 0x38e38e392d2d7827 */ /* 0x000fe200078e02ff */
[----:B------:R-:W-:-:S03]  /*3fc0*/  SHF.R.U32.HI R9, RZ, 0x1f, R44 ;  /* 0x0000001fff097819 */ /* 0x000fc6000001162c */
[----:B------:R-:W-:Y:S01]  /*3fd0*/  IMAD.HI R35, R35, 0x38e38e39, RZ ;  /* 0x38e38e3923237827 */ /* 0x000fe200078e02ff */
[----:B------:R-:W-:-:S03]  /*3fe0*/  LEA.HI.SX32 R44, R44, R9, 0x1d ;  /* 0x000000092c2c7211 */ /* 0x000fc600078feaff */
[----:B------:R-:W-:Y:S01]  /*3ff0*/  IMAD R9, R194, 0xd, R191 ;  /* 0x0000000dc2097824 */ /* 0x000fe200078e02bf */
[----:B------:R-:W-:Y:S01]  /*4000*/  IADD3 R11, R44, 0xe, RZ ;  /* 0x0000000e2c0b7810 */ /* 0x000fe20007ffe0ff */
[----:B------:R-:W-:-:S04]  /*4010*/  IMAD.HI R43, R43, 0x38e38e39, RZ ;  /* 0x38e38e392b2b7827 */ /* 0x000fc800078e02ff */
[----:B------:R-:W-:-:S04]  /*4020*/  IMAD.HI R10, R11, -0x77777777, R10 ;  /* 0x888888890b0a7827 */ /* 0x000fc800078e020a */
[----:B------:R-:W-:Y:S01]  /*4030*/  IMAD.HI R37, R37, 0x38e38e39, RZ ;  /* 0x38e38e3925257827 */ /* 0x000fe200078e02ff */
[----:B------:R-:W-:-:S03]  /*4040*/  SHF.R.U32.HI R13, RZ, 0x1f, R10 ;  /* 0x0000001fff0d7819 */ /* 0x000fc6000001160a */
[----:B------:R-:W-:Y:S01]  /*4050*/  IMAD R7, R196, 0xd, R165 ;  /* 0x0000000dc4077824 */ /* 0x000fe200078e02a5 */
[----:B------:R-:W-:Y:S01]  /*4060*/  LEA.HI.SX32 R13, R10, R13, 0x1d ;  /* 0x0000000d0a0d7211 */ /* 0x000fe200078feaff */
[----:B------:R-:W-:Y:S01]  /*4070*/  IMAD R10, R12, 0xd, R155 ;  /* 0x0000000d0c0a7824 */ /* 0x000fe200078e029b */
[----:B------:R-:W-:Y:S01]  /*4080*/  SHF.R.U32.HI R12, RZ, 0x1f, R151 ;  /* 0x0000001fff0c7819 */ /* 0x000fe20000011697 */
[----:B------:R-:W-:Y:S01]  /*4090*/  IMAD R8, R193, 0xd, R192 ;  /* 0x0000000dc1087824 */ /* 0x000fe200078e02c0 */
[----:B------:R-:W-:Y:S01]  /*40a0*/  P2R R165, PR, RZ, 0x1 ;  /* 0x00000001ffa57803 */ /* 0x000fe20000000000 */
[----:B------:R-:W-:Y:S01]  /*40b0*/  IMAD R85, R13, -0xf, R11 ;  /* 0xfffffff10d557824 */ /* 0x000fe200078e020b */
[----:B------:R-:W-:Y:S02]  /*40c0*/  LEA.HI.SX32 R151, R151, R12, 0x1d ;  /* 0x0000000c97977211 */ /* 0x000fe400078feaff */
[----:B------:R-:W-:Y:S02]  /*40d0*/  SHF.R.U32.HI R12, RZ, 0x1f, R87 ;  /* 0x0000001fff0c7819 */ /* 0x000fe40000011657 */
[----:B------:R-:W-:-:S02]  /*40e0*/  IADD3 R13, R3, 0xd2, RZ ;  /* 0x000000d2030d7810 */ /* 0x000fc40007ffe0ff */
[----:B------:R-:W-:Y:S02]  /*40f0*/  LEA.HI.SX32 R139, R87, R12, 0x1d ;  /* 0x0000000c578b7211 */ /* 0x000fe400078feaff */
[----:B------:R-:W-:Y:S02]  /*4100*/  MOV R12, RZ ;  /* 0x000000ff000c7202 */ /* 0x000fe40000000f00 */
[----:B------:R-:W-:-:S03]  /*4110*/  SHF.R.U32.HI R11, RZ, 0x1f, R144 ;  /* 0x0000001fff0b7819 */ /* 0x000fc60000011690 */
[----:B------:R-:W-:Y:S01]  /*4120*/  IMAD.HI R12, R13, -0x6e5d4c3b, R12 ;  /* 0x91a2b3c50d0c7827 */ /* 0x000fe200078e020c */
[----:B------:R-:W-:-:S04]  /*4130*/  LEA.HI.SX32 R11, R144, R11, 0x1d ;  /* 0x0000000b900b7211 */ /* 0x000fc800078feaff */
[----:B------:R-:W-:Y:S01]  /*4140*/  SHF.R.U32.HI R23, RZ, 0x1f, R12 ;  /* 0x0000001fff177819 */ /* 0x000fe2000001160c */
[----:B------:R-:W-:-:S03]  /*4150*/  IMAD R11, R11, 0xd, R118 ;  /* 0x0000000d0b0b7824 */ /* 0x000fc600078e0276 */
[----:B------:R-:W-:Y:S01]  /*4160*/  LEA.HI.SX32 R23, R12, R23, 0x19 ;  /* 0x000000170c177211 */ /* 0x000fe200078fcaff */
[----:B------:R-:W-:Y:S01]  /*4170*/  IMAD R12, R151, 0xd, R18 ;  /* 0x0000000d970c7824 */ /* 0x000fe200078e0212 */
[----:B------:R-:W-:-:S03]  /*4180*/  SHF.R.U32.HI R18, RZ, 0x1f, R53 ;  /* 0x0000001fff127819 */ /* 0x000fc60000011635 */
[----:B------:R-:W-:Y:S01]  /*4190*/  IMAD R87, R23, -0xe1, R13 ;  /* 0xffffff1f17577824 */ /* 0x000fe200078e020d */
[----:B------:R-:W-:Y:S01]  /*41a0*/  IADD3 R23, R3, 0x618, RZ ;  /* 0x0000061803177810 */ /* 0x000fe20007ffe0ff */
[----:B------:R-:W-:Y:S01]  /*41b0*/  IMAD R13, R139, 0xd, R14 ;  /* 0x0000000d8b0d7824 */ /* 0x000fe200078e020e */
[----:B------:R-:W-:Y:S02]  /*41c0*/  SHF.R.U32.HI R14, RZ, 0x1f, R137 ;  /* 0x0000001fff0e7819 */ /* 0x000fe40000011689 */
[----:B------:R-:W-:Y:S01]  /*41d0*/  LEA.HI.SX32 R139, R25, R112, 0x1a ;  /* 0x00000070198b7211 */ /* 0x000fe200078fd2ff */
[----:B------:R-:W-:Y:S01]  /*41e0*/  IMAD.HI R191, R23, -0x6e5d4c3b, R22 ;  /* 0x91a2b3c517bf7827 */ /* 0x000fe200078e0216 */
[----:B------:R-:W-:Y:S02]  /*41f0*/  LEA.HI.SX32 R155, R137, R14, 0x1a ;  /* 0x0000000e899b7211 */ /* 0x000fe400078fd2ff */
[----:B------:R-:W-:Y:S01]  /*4200*/  SHF.R.U32.HI R14, RZ, 0x1f, R51 ;  /* 0x0000001fff0e7819 */ /* 0x000fe20000011633 */
[----:B------:R-:W-:Y:S01]  /*4210*/  IMAD.HI R23, R23, 0x38e38e39, RZ ;  /* 0x38e38e3917177827 */ /* 0x000fe200078e02ff */
[----:B------:R-:W-:-:S02]  /*4220*/  LEA.HI.SX32 R53, R53, R18, 0x1a ;  /* 0x0000001235357211 */ /* 0x000fc400078fd2ff */
[----:B------:R-:W-:Y:S02]  /*4230*/  LEA.HI.SX32 R151, R51, R14, 0x1a ;  /* 0x0000000e33977211 */ /* 0x000fe400078fd2ff */
[----:B------:R-:W0:Y:S01]  /*4240*/  S2R R14, SR_CTAID.X ;  /* 0x00000000000e7919 */ /* 0x000e220000002500 */
[----:B------:R-:W-:Y:S02]  /*4250*/  SHF.R.U32.HI R112, RZ, 0x1f, R21 ;  /* 0x0000001fff707819 */ /* 0x000fe40000011615 */
[----:B------:R-:W-:Y:S02]  /*4260*/  SHF.R.U32.HI R18, RZ, 0x1f, R15 ;  /* 0x0000001fff127819 */ /* 0x000fe4000001160f */
[----:B------:R-:W-:Y:S02]  /*4270*/  LEA.HI.SX32 R21, R21, R112, 0x1a ;  /* 0x0000007015157211 */ /* 0x000fe400078fd2ff */
[----:B------:R-:W-:Y:S02]  /*4280*/  LEA.HI.SX32 R147, R15, R18, 0x1a ;  /* 0x000000120f937211 */ /* 0x000fe400078fd2ff */
[----:B------:R-:W-:-:S02]  /*4290*/  SHF.R.U32.HI R112, RZ, 0x1f, R19 ;  /* 0x0000001fff707819 */ /* 0x000fc40000011613 */
[----:B------:R-:W-:Y:S02]  /*42a0*/  SHF.R.U32.HI R18, RZ, 0x1f, R47 ;  /* 0x0000001fff127819 */ /* 0x000fe4000001162f */
[----:B------:R-:W-:Y:S02]  /*42b0*/  SHF.R.U32.HI R15, RZ, 0x1f, R16 ;  /* 0x0000001fff0f7819 */ /* 0x000fe40000011610 */
[----:B------:R-:W-:Y:S02]  /*42c0*/  LEA.HI.SX32 R137, R19, R112, 0x1a ;  /* 0x0000007013897211 */ /* 0x000fe400078fd2ff */
[----:B------:R-:W-:Y:S02]  /*42d0*/  LEA.HI.SX32 R18, R47, R18, 0x1a ;  /* 0x000000122f127211 */ /* 0x000fe400078fd2ff */
[----:B------:R-:W-:Y:S02]  /*42e0*/  SHF.R.U32.HI R112, RZ, 0x1f, R23 ;  /* 0x0000001fff707819 */ /* 0x000fe40000011617 */
[----:B------:R-:W-:-:S02]  /*42f0*/  LEA.HI.SX32 R47, R16, R15, 0x1d ;  /* 0x0000000f102f7211 */ /* 0x000fc400078feaff */
[----:B------:R-:W-:Y:S01]  /*4300*/  SHF.R.U32.HI R16, RZ, 0x1f, R49 ;  /* 0x0000001fff107819 */ /* 0x000fe20000011631 */
[----:B0-----:R-:W-:Y:S01]  /*4310*/  IMAD R22, R14, 0x2400, R3 ;  /* 0x000024000e167824 */ /* 0x001fe200078e0203 */
[----:B------:R-:W-:Y:S01]  /*4320*/  LEA.HI.SX32 R23, R23, R112, 0x1a ;  /* 0x0000007017177211 */ /* 0x000fe200078fd2ff */
[----:B------:R-:W-:Y:S01]  /*4330*/  IMAD R19, R47, 0xd, R86 ;  /* 0x0000000d2f137824 */ /* 0x000fe200078e0256 */
[----:B------:R-:W-:Y:S01]  /*4340*/  LEA.HI.SX32 R16, R49, R16, 0x1a ;  /* 0x0000001031107211 */ /* 0x000fe200078fd2ff */
[--C-:B------:R-:W-:Y:S01]  /*4350*/  IMAD R118, R21, 0x480, R22.reuse ;  /* 0x0000048015767824 */ /* 0x100fe200078e0216 */
[C---:B------:R-:W-:Y:S01]  /*4360*/  IADD3 R15, R22.reuse, 0x48, RZ ;  /* 0x00000048160f7810 */ /* 0x040fe20007ffe0ff */
[--C-:B------:R-:W-:Y:S01]  /*4370*/  IMAD R138, R23, 0x480, R22.reuse ;  /* 0x00000480178a7824 */ /* 0x100fe200078e0216 */
[----:B------:R-:W-:Y:S01]  /*4380*/  IADD3 R49, R22, 0xb0, RZ ;  /* 0x000000b016317810 */ /* 0x000fe20007ffe0ff */
[----:B------:R-:W-:Y:S01]  /*4390*/  IMAD R155, R155, 0x480, R22 ;  /* 0x000004809b9b7824 */ /* 0x000fe200078e0216 */
[----:B------:R-:W-:Y:S01]  /*43a0*/  SHF.R.U32.HI R23, RZ, 0x1f, R20 ;  /* 0x0000001fff177819 */ /* 0x000fe20000011614 */
[----:B------:R-:W-:Y:S01]  /*43b0*/  IMAD R15, R18, 0x480, R15 ;  /* 0x00000480120f7824 */ /* 0x000fe200078e020f */
[----:B------:R-:W-:Y:S01]  /*43c0*/  SHF.R.U32.HI R18, RZ, 0x1f, R31 ;  /* 0x0000001fff127819 */ /* 0x000fe2000001161f */
[----:B------:R-:W-:Y:S01]  /*43d0*/  IMAD R16, R16, 0x480, R49 ;  /* 0x0000048010107824 */ /* 0x000fe200078e0231 */
[----:B------:R-:W-:Y:S01]  /*43e0*/  IADD3 R21, R44, 0xd, RZ ;  /* 0x0000000d2c157810 */ /* 0x000fe20007ffe0ff */
[----:B------:R-:W-:Y:S01]  /*43f0*/  IMAD.HI R49, R29, 0x38e38e39, RZ ;  /* 0x38e38e391d317827 */ /* 0x000fe200078e02ff */
[----:B------:R-:W-:-:S02]  /*4400*/  LEA.HI.SX32 R31, R31, R18, 0x1a ;  /* 0x000000121f1f7211 */ /* 0x000fc400078fd2ff */
[----:B------:R-:W-:Y:S01]  /*4410*/  SHF.R.U32.HI R18, RZ, 0x1f, R17 ;  /* 0x0000001fff127819 */ /* 0x000fe20000011611 */
[--C-:B------:R-:W-:Y:S01]  /*4420*/  IMAD R151, R151, 0x480, R22.reuse ;  /* 0x0000048097977824 */ /* 0x100fe200078e0216 */
[----:B------:R-:W-:Y:S01]  /*4430*/  LEA.HI.SX32 R25, R20, R23, 0x1d ;  /* 0x0000001714197211 */ /* 0x000fe200078feaff */
[----:B------:R-:W-:Y:S01]  /*4440*/  IMAD.MOV.U32 R20, RZ, RZ, RZ ;  /* 0x000000ffff147224 */ /* 0x000fe200078e00ff */
[----:B------:R-:W-:Y:S01]  /*4450*/  LEA.HI.SX32 R29, R17, R18, 0x1a ;  /* 0x00000012111d7211 */ /* 0x000fe200078fd2ff */
[----:B------:R-:W-:Y:S01]  /*4460*/  IMAD R148, R53, 0x480, R22 ;  /* 0x0000048035947824 */ /* 0x000fe200078e0216 */
[----:B------:R-:W-:Y:S01]  /*4470*/  SHF.R.U32.HI R18, RZ, 0x1f, R49 ;  /* 0x0000001fff127819 */ /* 0x000fe20000011631 */
[----:B------:R-:W-:Y:S01]  /*4480*/  IMAD.HI R20, R21, -0x77777777, R20 ;  /* 0x8888888915147827 */ /* 0x000fe200078e0214 */
[----:B------:R-:W-:Y:S02]  /*4490*/  ISETP.GT.AND P0, PT, R87, 0xd1, PT ;  /* 0x000000d15700780c */ /* 0x000fe40003f04270 */
[----:B------:R-:W-:Y:S01]  /*44a0*/  LEA.HI.SX32 R17, R49, R18, 0x1a ;  /* 0x0000001231117211 */ /* 0x000fe200078fd2ff */
[--C-:B------:R-:W-:Y:S01]  /*44b0*/  IMAD R147, R147, 0x480, R22.reuse ;  /* 0x0000048093937824 */ /* 0x100fe200078e0216 */
[----:B------:R-:W-:Y:S01]  /*44c0*/  IADD3 R18, R22, 0x28, RZ ;  /* 0x0000002816127810 */ /* 0x000fe20007ffe0ff */
[----:B------:R-:W-:Y:S01]  /*44d0*/  IMAD R112, R31, 0x480, R22 ;  /* 0x000004801f707824 */ /* 0x000fe200078e0216 */
[----:B------:R-:W-:Y:S01]  /*44e0*/  SHF.R.U32.HI R23, RZ, 0x1f, R20 ;  /* 0x0000001fff177819 */ /* 0x000fe20000011614 */
[----:B------:R-:W-:Y:S01]  /*44f0*/  IMAD R144, R29, 0x480, R22 ;  /* 0x000004801d907824 */ /* 0x000fe200078e0216 */
[----:B------:R-:W-:Y:S01]  /*4500*/  ISETP.LT.OR P3, PT, R85, 0x1, P0 ;  /* 0x000000015500780c */ /* 0x000fe20000761670 */
[----:B------:R-:W-:Y:S01]  /*4510*/  IMAD R17, R17, 0x480, R18 ;  /* 0x0000048011117824 */ /* 0x000fe200078e0212 */
[----:B------:R-:W-:Y:S01]  /*4520*/  LEA.HI.SX32 R23, R20, R23, 0x1d ;  /* 0x0000001714177211 */ /* 0x000fe200078feaff */
[--C-:B------:R-:W-:Y:S01]  /*4530*/  IMAD R139, R139, 0x480, R22.reuse ;  /* 0x000004808b8b7824 */ /* 0x100fe200078e0216 */
[----:B------:R-:W-:Y:S01]  /*4540*/  SHF.R.U32.HI R18, RZ, 0x1f, R27 ;  /* 0x0000001fff127819 */ /* 0x000fe2000001161b */
[----:B------:R-:W-:Y:S01]  /*4550*/  IMAD R137, R137, 0x480, R22 ;  /* 0x0000048089897824 */ /* 0x000fe200078e0216 */
[----:B------:R-:W-:Y:S01]  /*4560*/  IADD3 R112, R112, 0x60, RZ ;  /* 0x0000006070707810 */ /* 0x000fe20007ffe0ff */
[----:B------:R-:W-:Y:S01]  /*4570*/  IMAD R86, R23, -0xf, R21 ;  /* 0xfffffff117567824 */ /* 0x000fe200078e0215 */
[----:B------:R-:W-:Y:S01]  /*4580*/  LEA.HI.SX32 R18, R27, R18, 0x1a ;  /* 0x000000121b127211 */ /* 0x000fe200078fd2ff */
[----:B------:R-:W-:Y:S01]  /*4590*/  IMAD R20, R25, 0xd, R190 ;  /* 0x0000000d19147824 */ /* 0x000fe200078e02be */
[----:B------:R-:W-:Y:S01]  /*45a0*/  IADD3 R27, R22, 0x90, RZ ;  /* 0x00000090161b7810 */ /* 0x000fe20007ffe0ff */
[----:B------:R-:W-:Y:S01]  /*45b0*/  IMAD.MOV.U32 R22, RZ, RZ, RZ ;  /* 0x000000ffff167224 */ /* 0x000fe200078e00ff */
[----:B------:R-:W-:-:S02]  /*45c0*/  IADD3 R23, R3, 0xc3, RZ ;  /* 0x000000c303177810 */ /* 0x000fc40007ffe0ff */
[----:B------:R-:W-:Y:S01]  /*45d0*/  SHF.R.U32.HI R21, RZ, 0x1f, R160 ;  /* 0x0000001fff157819 */ /* 0x000fe200000116a0 */
[----:B------:R-:W-:Y:S01]  /*45e0*/  IMAD R18, R18, 0x480, R27 ;  /* 0x0000048012127824 */ /* 0x000fe200078e021b */
[----:B------:R-:W-:Y:S02]  /*45f0*/  SHF.R.U32.HI R25, RZ, 0x1f, R164 ;  /* 0x0000001fff197819 */ /* 0x000fe400000116a4 */
[----:B------:R-:W-:Y:S01]  /*4600*/  LEA.HI.SX32 R190, R160, R21, 0x1d ;  /* 0x00000015a0be7211 */ /* 0x000fe200078feaff */
[----:B------:R-:W-:Y:S01]  /*4610*/  IMAD.HI R21, R23, -0x6e5d4c3b, R22 ;  /* 0x91a2b3c517157827 */ /* 0x000fe200078e0216 */
[----:B------:R-:W-:-:S04]  /*4620*/  IADD3 R118, R118, 0xa8, RZ ;  /* 0x000000a876767810 */ /* 0x000fc80007ffe0ff */
[----:B------:R-:W-:-:S04]  /*4630*/  SHF.R.U32.HI R22, RZ, 0x1f, R21 ;  /* 0x0000001fff167819 */ /* 0x000fc80000011615 */
[----:B------:R-:W-:Y:S01]  /*4640*/  LEA.HI.SX32 R22, R21, R22, 0x19 ;  /* 0x0000001615167211 */ /* 0x000fe200078fcaff */
[----:B------:R-:W-:Y:S01]  /*4650*/  IMAD R21, R190, 0xd, R189 ;  /* 0x0000000dbe157824 */ /* 0x000fe200078e02bd */
[----:B------:R-:W-:-:S03]  /*4660*/  LEA.HI.SX32 R190, R164, R25, 0x1d ;  /* 0x00000019a4be7211 */ /* 0x000fc600078feaff */
[----:B------:R-:W-:Y:S01]  /*4670*/  IMAD R160, R22, -0xe1, R23 ;  /* 0xffffff1f16a07824 */ /* 0x000fe200078e0217 */
[----:B------:R-:W-:Y:S01]  /*4680*/  HFMA2.MMA R22, -RZ, RZ, 0, 0 ;  /* 0x00000000ff167435 */ /* 0x000fe200000001ff */
[----:B------:R-:W-:-:S03]  /*4690*/  IADD3 R23, R44, 0xc, RZ ;  /* 0x0000000c2c177810 */ /* 0x000fc60007ffe0ff */
[----:B------:R-:W-:-:S04]  /*46a0*/  ISETP.GT.AND P0, PT, R160, 0xd1, PT ;  /* 0x000000d1a000780c */ /* 0x000fc80003f04270 */
[----:B------:R-:W-:Y:S02]  /*46b0*/  ISETP.LT.OR P2, PT, R86, 0x1, P0 ;  /* 0x000000015600780c */ /* 0x000fe40000741670 */
[----:B------:R-:W-:-:S05]  /*46c0*/  IMAD.HI R22, R23, -0x77777777, R22 ;  /* 0x8888888917167827 */ /* 0x000fca00078e0216 */
[----:B------:R-:W-:-:S04]  /*46d0*/  SHF.R.U32.HI R25, RZ, 0x1f, R22 ;  /* 0x0000001fff197819 */ /* 0x000fc80000011616 */
[----:B------:R-:W-:Y:S01]  /*46e0*/  LEA.HI.SX32 R25, R22, R25, 0x1d ;  /* 0x0000001916197211 */ /* 0x000fe200078feaff */
[----:B------:R-:W-:-:S04]  /*46f0*/  IMAD R22, R190, 0xd, R167 ;  /* 0x0000000dbe167824 */ /* 0x000fc800078e02a7 */
[----:B------:R-:W-:Y:S01]  /*4700*/  IMAD R164, R25, -0xf, R23 ;  /* 0xfffffff119a47824 */ /* 0x000fe200078e0217 */
[----:B------:R-:W-:Y:S02]  /*4710*/  SHF.R.U32.HI R23, RZ, 0x1f, R24 ;  /* 0x0000001fff177819 */ /* 0x000fe40000011618 */
[----:B------:R-:W-:Y:S02]  /*4720*/  IADD3 R25, R3, 0xb4, RZ ;  /* 0x000000b403197810 */ /* 0x000fe40007ffe0ff */
[----:B------:R-:W-:Y:S01]  /*4730*/  LEA.HI.SX32 R23, R24, R23, 0x1d ;  /* 0x0000001718177211 */ /* 0x000fe200078feaff */
[----:B------:R-:W-:-:S04]  /*4740*/  IMAD.MOV.U32 R24, RZ, RZ, RZ ;  /* 0x000000ffff187224 */ /* 0x000fc800078e00ff */
[----:B------:R-:W-:-:S04]  /*4750*/  IMAD.HI R24, R25, -0x6e5d4c3b, R24 ;  /* 0x91a2b3c519187827 */ /* 0x000fc800078e0218 */
[----:B------:R-:W-:Y:S01]  /*4760*/  IMAD R23, R23, 0xd, R188 ;  /* 0x0000000d17177824 */ /* 0x000fe200078e02bc */
[----:B------:R-:W-:-:S04]  /*4770*/  SHF.R.U32.HI R27, RZ, 0x1f, R24 ;  /* 0x0000001fff1b7819 */ /* 0x000fc80000011618 */
[----:B------:R-:W-:Y:S02]  /*4780*/  LEA.HI.SX32 R27, R24, R27, 0x19 ;  /* 0x0000001b181b7211 */ /* 0x000fe400078fcaff */
[----:B------:R-:W-:-:S03]  /*4790*/  SHF.R.U32.HI R24, RZ, 0x1f, R185 ;  /* 0x0000001fff187819 */ /* 0x000fc600000116b9 */
[----:B------:R-:W-:Y:S01]  /*47a0*/  IMAD R167, R27, -0xe1, R25 ;  /* 0xffffff1f1ba77824 */ /* 0x000fe200078e0219 */
[----:B------:R-:W-:Y:S01]  /*47b0*/  LEA.HI.SX32 R188, R185, R24, 0x1d ;  /* 0x00000018b9bc7211 */ /* 0x000fe200078feaff */
[----:B------:R-:W-:Y:S01]  /*47c0*/  IMAD.MOV.U32 R24, RZ, RZ, RZ ;  /* 0x000000ffff187224 */ /* 0x000fe200078e00ff */
[C---:B------:R-:W-:Y:S02]  /*47d0*/  IADD3 R25, R3.reuse, 0xc30, RZ ;  /* 0x00000c3003197810 */ /* 0x040fe40007ffe0ff */
[----:B------:R-:W-:Y:S02]  /*47e0*/  IADD3 R27, R3, 0x1248, RZ ;  /* 0x00001248031b7810 */ /* 0x000fe40007ffe0ff */
[----:B------:R-:W-:Y:S01]  /*47f0*/  ISETP.GT.AND P0, PT, R167, 0xd1, PT ;  /* 0x000000d1a700780c */ /* 0x000fe20003f04270 */
[----:B------:R-:W-:Y:S01]  /*4800*/  IMAD.HI R29, R25, -0x6e5d4c3b, R24 ;  /* 0x91a2b3c5191d7827 */ /* 0x000fe200078e0218 */
[----:B------:R-:W-:Y:S02]  /*4810*/  SHF.R.U32.HI R25, RZ, 0x1f, R26 ;  /* 0x0000001fff197819 */ /* 0x000fe4000001161a */
[----:B------:R-:W-:Y:S01]  /*4820*/  ISETP.LT.OR P1, PT, R164, 0x1, P0 ;  /* 0x00000001a400780c */ /* 0x000fe20000721670 */
[----:B------:R-:W-:Y:S01]  /*4830*/  IMAD R24, R188, 0xd, R183 ;  /* 0x0000000dbc187824 */ /* 0x000fe200078e02b7 */
[----:B------:R-:W-:-:S02]  /*4840*/  LEA.HI.SX32 R188, R26, R25, 0x1d ;  /* 0x000000191abc7211 */ /* 0x000fc400078feaff */
[----:B------:R-:W-:-:S03]  /*4850*/  MOV R26, RZ ;  /* 0x000000ff001a7202 */ /* 0x000fc60000000f00 */
[----:B------:R-:W-:Y:S02]  /*4860*/  IMAD R25, R188, 0xd, R181 ;  /* 0x0000000dbc197824 */ /* 0x000fe400078e02b5 */
[----:B------:R-:W-:Y:S01]  /*4870*/  IMAD.HI R47, R27, -0x6e5d4c3b, R26 ;  /* 0x91a2b3c51b2f7827 */ /* 0x000fe200078e021a */
[----:B------:R-:W-:-:S04]  /*4880*/  SHF.R.U32.HI R27, RZ, 0x1f, R28 ;  /* 0x0000001fff1b7819 */ /* 0x000fc8000001161c */
[----:B------:R-:W-:Y:S02]  /*4890*/  LEA.HI.SX32 R31, R28, R27, 0x1d ;  /* 0x0000001b1c1f7211 */ /* 0x000fe400078feaff */
[----:B------:R-:W-:Y:S02]  /*48a0*/  SHF.R.U32.HI R27, RZ, 0x1f, R180 ;  /* 0x0000001fff1b7819 */ /* 0x000fe400000116b4 */
[----:B------:R-:W-:Y:S02]  /*48b0*/  SHF.R.U32.HI R28, RZ, 0x1f, R191 ;  /* 0x0000001fff1c7819 */ /* 0x000fe400000116bf */
[----:B------:R-:W-:Y:S02]  /*48c0*/  LEA.HI.SX32 R49, R180, R27, 0x1d ;  /* 0x0000001bb4317211 */ /* 0x000fe400078feaff */
[----:B------:R-:W-:Y:S02]  /*48d0*/  IADD3 R27, R3, 0x1860, RZ ;  /* 0x00001860031b7810 */ /* 0x000fe40007ffe0ff */
[----:B------:R-:W-:-:S03]  /*48e0*/  LEA.HI.SX32 R28, R191, R28, 0x19 ;  /* 0x0000001cbf1c7211 */ /* 0x000fc600078fcaff */
[----:B------:R-:W-:-:S04]  /*48f0*/  IMAD.HI R51, R27, -0x6e5d4c3b, R26 ;  /* 0x91a2b3c51b337827 */ /* 0x000fc800078e021a */
[----:B------:R-:W-:Y:S01]  /*4900*/  IMAD R27, R49, 0xd, R136 ;  /* 0x0000000d311b7824 */ /* 0x000fe200078e0288 */
[----:B------:R-:W-:Y:S01]  /*4910*/  SHF.R.U32.HI R136, RZ, 0x1f, R29 ;  /* 0x0000001fff887819 */ /* 0x000fe2000001161d */
[----:B------:R-:W-:Y:S01]  /*4920*/  IMAD R26, R31, 0xd, R178 ;  /* 0x0000000d1f1a7824 */ /* 0x000fe200078e02b2 */
[C---:B------:R-:W-:Y:S02]  /*4930*/  IADD3 R31, R44.reuse, 0xb, RZ ;  /* 0x0000000b2c1f7810 */ /* 0x040fe40007ffe0ff */
[----:B------:R-:W-:Y:S02]  /*4940*/  LEA.HI.SX32 R178, R29, R136, 0x19 ;  /* 0x000000881db27211 */ /* 0x000fe400078fcaff */
[----:B------:R-:W-:Y:S02]  /*4950*/  SHF.R.U32.HI R136, RZ, 0x1f, R47 ;  /* 0x0000001fff887819 */ /* 0x000fe4000001162f */
[----:B------:R-:W-:Y:S02]  /*4960*/  SHF.R.U32.HI R29, RZ, 0x1f, R30 ;  /* 0x0000001fff1d7819 */ /* 0x000fe4000001161e */
[----:B------:R-:W-:Y:S01]  /*4970*/  LEA.HI.SX32 R190, R47, R136, 0x19 ;  /* 0x000000882fbe7211 */ /* 0x000fe200078fcaff */
[----:B------:R-:W-:Y:S01]  /*4980*/  IMAD R136, R44, -0xf, R3 ;  /* 0xfffffff12c887824 */ /* 0x000fe200078e0203 */
[----:B------:R-:W-:-:S02]  /*4990*/  LEA.HI.SX32 R188, R30, R29, 0x1d ;  /* 0x0000001d1ebc7211 */ /* 0x000fc400078feaff */
[----:B------:R-:W-:Y:S02]  /*49a0*/  SHF.R.U32.HI R30, RZ, 0x1f, R51 ;  /* 0x0000001fff1e7819 */ /* 0x000fe40000011633 */
[----:B------:R-:W-:Y:S02]  /*49b0*/  IADD3 R29, R136, -0xe, RZ ;  /* 0xfffffff2881d7810 */ /* 0x000fe40007ffe0ff */
[----:B------:R-:W-:Y:S02]  /*49c0*/  LEA.HI.SX32 R30, R51, R30, 0x19 ;  /* 0x0000001e331e7211 */ /* 0x000fe400078fcaff */
[----:B------:R-:W-:Y:S01]  /*49d0*/  SHF.R.U32.HI R47, RZ, 0x1f, R182 ;  /* 0x0000001fff2f7819 */ /* 0x000fe200000116b6 */
[--C-:B------:R-:W-:Y:S01]  /*49e0*/  IMAD R185, R178, 0xa9, R29.reuse ;  /* 0x000000a9b2b97824 */ /* 0x100fe200078e021d */
[----:B------:R-:W-:Y:S01]  /*49f0*/  SHF.R.U32.HI R51, RZ, 0x1f, R32 ;  /* 0x0000001fff337819 */ /* 0x000fe20000011620 */
[--C-:B------:R-:W-:Y:S01]  /*4a00*/  IMAD R178, R30, 0xa9, R29.reuse ;  /* 0x000000a91eb27824 */ /* 0x100fe200078e021d */
[----:B------:R-:W-:Y:S01]  /*4a10*/  LEA.HI.SX32 R47, R182, R47, 0x1d ;  /* 0x0000002fb62f7211 */ /* 0x000fe200078feaff */
[----:B------:R-:W-:Y:S01]  /*4a20*/  IMAD.MOV.U32 R30, RZ, RZ, RZ ;  /* 0x000000ffff1e7224 */ /* 0x000fe200078e00ff */
[----:B------:R-:W-:Y:S01]  /*4a30*/  LEA.HI.SX32 R53, R32, R51, 0x1d ;  /* 0x0000003320357211 */ /* 0x000fe200078feaff */
[----:B------:R-:W-:-:S02]  /*4a40*/  IMAD R180, R28, 0xa9, R29 ;  /* 0x000000a91cb47824 */ /* 0x000fc400078e021d */
[--C-:B------:R-:W-:Y:S02]  /*4a50*/  IMAD R183, R190, 0xa9, R29.reuse ;  /* 0x000000a9beb77824 */ /* 0x100fe400078e021d */
[----:B------:R-:W-:Y:S02]  /*4a60*/  IMAD R28, R44, 0xd, R29 ;  /* 0x0000000d2c1c7824 */ /* 0x000fe400078e021d */
[----:B------:R-:W-:-:S04]  /*4a70*/  IMAD.HI R29, R31, -0x77777777, R30 ;  /* 0x888888891f1d7827 */ /* 0x000fc800078e021e */
[----:B------:R-:W-:Y:S01]  /*4a80*/  IMAD R32, R53, 0xd, R184 ;  /* 0x0000000d35207824 */ /* 0x000fe200078e02b8 */
[----:B------:R-:W-:-:S04]  /*4a90*/  SHF.R.U32.HI R30, RZ, 0x1f, R29 ;  /* 0x0000001fff1e7819 */ /* 0x000fc8000001161d */
[----:B------:R-:W-:Y:S01]  /*4aa0*/  LEA.HI.SX32 R30, R29, R30, 0x1d ;  /* 0x0000001e1d1e7211 */ /* 0x000fe200078feaff */
[----:B------:R-:W-:-:S04]  /*4ab0*/  IMAD R29, R188, 0xd, R187 ;  /* 0x0000000dbc1d7824 */ /* 0x000fc800078e02bb */
[----:B------:R-:W-:Y:S01]  /*4ac0*/  IMAD R181, R30, -0xf, R31 ;  /* 0xfffffff11eb57824 */ /* 0x000fe200078e021f */
[----:B------:R-:W-:Y:S01]  /*4ad0*/  IADD3 R31, R3, 0xa5, RZ ;  /* 0x000000a5031f7810 */ /* 0x000fe20007ffe0ff */
[----:B------:R-:W-:Y:S02]  /*4ae0*/  IMAD.MOV.U32 R30, RZ, RZ, RZ ;  /* 0x000000ffff1e7224 */ /* 0x000fe400078e00ff */
[----:B------:R-:W-:Y:S02]  /*4af0*/  IMAD R87, R181, 0xd, R178 ;  /* 0x0000000db5577824 */ /* 0x000fe400078e02b2 */
[----:B------:R-:W-:-:S05]  /*4b00*/  IMAD.HI R30, R31, -0x6e5d4c3b, R30 ;  /* 0x91a2b3c51f1e7827 */ /* 0x000fca00078e021e */
[----:B------:R-:W-:-:S04]  /*4b10*/  SHF.R.U32.HI R49, RZ, 0x1f, R30 ;  /* 0x0000001fff317819 */ /* 0x000fc8000001161e */
[----:B------:R-:W-:Y:S01]  /*4b20*/  LEA.HI.SX32 R49, R30, R49, 0x19 ;  /* 0x000000311e317211 */ /* 0x000fe200078fcaff */
[----:B------:R-:W-:Y:S01]  /*4b30*/  IMAD R30, R47, 0xd, R186 ;  /* 0x0000000d2f1e7824 */ /* 0x000fe200078e02ba */
[----:B------:R-:W-:-:S03]  /*4b40*/  IADD3 R47, R3, 0xc9, RZ ;  /* 0x000000c9032f7810 */ /* 0x000fc60007ffe0ff */
[----:B------:R-:W-:Y:S01]  /*4b50*/  IMAD R182, R49, -0xe1, R31 ;  /* 0xffffff1f31b67824 */ /* 0x000fe200078e021f */
[----:B------:R-:W-:-:S04]  /*4b60*/  SHF.R.U32.HI R31, RZ, 0x1f, R46 ;  /* 0x0000001fff1f7819 */ /* 0x000fc8000001162e */
[----:B------:R-:W-:Y:S01]  /*4b70*/  LEA.HI.SX32 R31, R46, R31, 0x1d ;  /* 0x0000001f2e1f7211 */ /* 0x000fe200078feaff */
[----:B------:R-:W-:Y:S01]  /*4b80*/  HFMA2.MMA R46, -RZ, RZ, 0, 0 ;  /* 0x00000000ff2e7435 */ /* 0x000fe200000001ff */
[----:B------:R-:W-:-:S03]  /*4b90*/  ISETP.GT.AND P0, PT, R182, 0xd1, PT ;  /* 0x000000d1b600780c */ /* 0x000fc60003f04270 */
[----:B------:R-:W-:Y:S01]  /*4ba0*/  IMAD R31, R31, 0xd, R48 ;  /* 0x0000000d1f1f7824 */ /* 0x000fe200078e0230 */
[----:B------:R-:W-:Y:S01]  /*4bb0*/  ISETP.LT.OR P0, PT, R181, 0x1, P0 ;  /* 0x00000001b500780c */ /* 0x000fe20000701670 */
[----:B------:R-:W-:-:S04]  /*4bc0*/  IMAD.MOV.U32 R48, RZ, RZ, RZ ;  /* 0x000000ffff307224 */ /* 0x000fc800078e00ff */
[----:B------:R-:W-:-:S05]  /*4bd0*/  IMAD.HI R44, R47, -0x6e5d4c3b, R46 ;  /* 0x91a2b3c52f2c7827 */ /* 0x000fca00078e022e */
[----:B------:R-:W-:-:S04]  /*4be0*/  SHF.R.U32.HI R49, RZ, 0x1f, R44 ;  /* 0x0000001fff317819 */ /* 0x000fc8000001162c */
[----:B------:R-:W-:Y:S02]  /*4bf0*/  LEA.HI.SX32 R49, R44, R49, 0x19 ;  /* 0x000000312c317211 */ /* 0x000fe400078fcaff */
[----:B------:R-:W-:-:S03]  /*4c00*/  SHF.R.U32.HI R44, RZ, 0x1f, R33 ;  /* 0x0000001fff2c7819 */ /* 0x000fc60000011621 */
[----:B------:R-:W-:Y:S01]  /*4c10*/  IMAD R47, R49, -0xe1, R47 ;  /* 0xffffff1f312f7824 */ /* 0x000fe200078e022f */
[----:B------:R-:W-:-:S03]  /*4c20*/  IADD3 R49, R3, 0x1c08, RZ ;  /* 0x00001c0803317810 */ /* 0x000fc60007ffe0ff */
[----:B------:R-:W-:Y:S01]  /*4c30*/  IMAD.HI R186, R47, -0x77777777, R46 ;  /* 0x888888892fba7827 */ /* 0x000fe200078e022e */
[----:B------:R-:W-:-:S03]  /*4c40*/  SHF.R.U32.HI R47, RZ, 0x1f, R40 ;  /* 0x0000001fff2f7819 */ /* 0x000fc60000011628 */
[----:B------:R-:W-:Y:S01]  /*4c50*/  IMAD.HI R51, R49, -0x6e5d4c3b, R48 ;  /* 0x91a2b3c531337827 */ /* 0x000fe200078e0230 */
[----:B------:R-:W-:Y:S02]  /*4c60*/  LEA.HI.SX32 R48, R33, R44, 0x1a ;  /* 0x0000002c21307211 */ /* 0x000fe400078fd2ff */
[----:B------:R-:W-:Y:S02]  /*4c70*/  SHF.R.U32.HI R33, RZ, 0x1f, R34 ;  /* 0x0000001fff217819 */ /* 0x000fe40000011622 */
[----:B------:R-:W-:Y:S02]  /*4c80*/  SHF.R.U32.HI R49, RZ, 0x1f, R38 ;  /* 0x0000001fff317819 */ /* 0x000fe40000011626 */
[----:B------:R-:W-:Y:S02]  /*4c90*/  LEA.HI.SX32 R44, R34, R33, 0x1d ;  /* 0x00000021222c7211 */ /* 0x000fe400078feaff */
[----:B------:R-:W-:Y:S02]  /*4ca0*/  SHF.R.U32.HI R33, RZ, 0x1f, R36 ;  /* 0x0000001fff217819 */ /* 0x000fe40000011624 */
[----:B------:R-:W-:-:S02]  /*4cb0*/  LEA.HI.SX32 R49, R38, R49, 0x1d ;  /* 0x0000003126317211 */ /* 0x000fc400078feaff */
[----:B------:R-:W-:Y:S02]  /*4cc0*/  LEA.HI.SX32 R46, R36, R33, 0x1d ;  /* 0x00000021242e7211 */ /* 0x000fe400078feaff */
[C---:B------:R-:W-:Y:S02]  /*4cd0*/  IADD3 R33, R3.reuse, 0xe8, RZ ;  /* 0x000000e803217810 */ /* 0x040fe40007ffe0ff */
[----:B------:R-:W-:Y:S02]  /*4ce0*/  IADD3 R36, R3, 0x100, RZ ;  /* 0x0000010003247810 */ /* 0x000fe40007ffe0ff */
[----:B------:R-:W-:Y:S01]  /*4cf0*/  LEA.HI.SX32 R47, R40, R47, 0x1d ;  /* 0x0000002f282f7211 */ /* 0x000fe200078feaff */
[----:B------:R-:W-:-:S04]  /*4d00*/  IMAD.HI R34, R33, 0x38e38e39, RZ ;  /* 0x38e38e3921227827 */ /* 0x000fc800078e02ff */
[----:B------:R-:W-:Y:S01]  /*4d10*/  IMAD.HI R38, R36, 0x38e38e39, RZ ;  /* 0x38e38e3924267827 */ /* 0x000fe200078e02ff */
[----:B------:R-:W-:-:S03]  /*4d20*/  SHF.R.U32.HI R53, RZ, 0x1f, R34 ;  /* 0x0000001fff357819 */ /* 0x000fc60000011622 */
[----:B------:R-:W-:Y:S01]  /*4d30*/  IMAD R42, R47, 0xd, R42 ;  /* 0x0000000d2f2a7824 */ /* 0x000fe200078e022a */
[----:B------:R-:W-:-:S05]  /*4d40*/  LEA.HI.SX32 R34, R34, R53, 0x1a ;  /* 0x0000003522227211 */ /* 0x000fca00078fd2ff */
[----:B------:R-:W-:Y:S01]  /*4d50*/  IMAD R33, R34, -0x120, R33 ;  /* 0xfffffee022217824 */ /* 0x000fe200078e0221 */
[----:B------:R-:W-:-:S03]  /*4d60*/  SHF.R.U32.HI R34, RZ, 0x1f, R45 ;  /* 0x0000001fff227819 */ /* 0x000fc6000001162d */
[----:B------:R-:W-:Y:S01]  /*4d70*/  IMAD R33, R14, 0x2400, R33 ;  /* 0x000024000e217824 */ /* 0x000fe200078e0221 */
[----:B------:R-:W-:Y:S02]  /*4d80*/  LEA.HI.SX32 R34, R45, R34, 0x1a ;  /* 0x000000222d227211 */ /* 0x000fe400078fd2ff */
[----:B------:R-:W-:Y:S01]  /*4d90*/  SHF.R.U32.HI R45, RZ, 0x1f, R38 ;  /* 0x0000001fff2d7819 */ /* 0x000fe20000011626 */
[----:B------:R-:W-:-:S03]  /*4da0*/  IMAD R33, R48, 0x480, R33 ;  /* 0x0000048030217824 */ /* 0x000fc600078e0221 */
[----:B------:R-:W-:Y:S02]  /*4db0*/  LEA.HI.SX32 R45, R38, R45, 0x1a ;  /* 0x0000002d262d7211 */ /* 0x000fe400078fd2ff */
[----:B------:R-:W-:-:S03]  /*4dc0*/  IADD3 R38, R3, 0x118, RZ ;  /* 0x0000011803267810 */ /* 0x000fc60007ffe0ff */
[----:B------:R-:W-:Y:S01]  /*4dd0*/  IMAD R45, R45, -0x120, R36 ;  /* 0xfffffee02d2d7824 */ /* 0x000fe200078e0224 */
[----:B------:R-:W-:Y:S01]  /*4de0*/  SHF.R.U32.HI R36, RZ, 0x1f, R35 ;  /* 0x0000001fff247819 */ /* 0x000fe20000011623 */
[----:B------:R-:W-:-:S03]  /*4df0*/  IMAD.HI R40, R38, 0x38e38e39, RZ ;  /* 0x38e38e3926287827 */ /* 0x000fc600078e02ff */
[----:B------:R-:W-:Y:S01]  /*4e00*/  LEA.HI.SX32 R35, R35, R36, 0x1a ;  /* 0x0000002423237211 */ /* 0x000fe200078fd2ff */
[----:B------:R-:W-:-:S04]  /*4e10*/  IMAD R45, R14, 0x2400, R45 ;  /* 0x000024000e2d7824 */ /* 0x000fc800078e022d */
[----:B------:R-:W-:Y:S01]  /*4e20*/  IMAD R34, R34, 0x480, R45 ;  /* 0x0000048022227824 */ /* 0x000fe200078e022d */
[----:B------:R-:W-:-:S04]  /*4e30*/  SHF.R.U32.HI R45, RZ, 0x1f, R40 ;  /* 0x0000001fff2d7819 */ /* 0x000fc80000011628 */
[----:B------:R-:W-:-:S05]  /*4e40*/  LEA.HI.SX32 R45, R40, R45, 0x1a ;  /* 0x0000002d282d7211 */ /* 0x000fca00078fd2ff */
[----:B------:R-:W-:Y:S01]  /*4e50*/  IMAD R45, R45, -0x120, R38 ;  /* 0xfffffee02d2d7824 */ /* 0x000fe200078e0226 */
[----:B------:R-:W-:-:S03]  /*4e60*/  IADD3 R38, R3, 0xc8, RZ ;  /* 0x000000c803267810 */ /* 0x000fc60007ffe0ff */
[----:B------:R-:W-:Y:S02]  /*4e70*/  IMAD R36, R14, 0x2400, R45 ;  /* 0x000024000e247824 */ /* 0x000fe400078e022d */
[----:B------:R-:W-:-:S04]  /*4e80*/  IMAD.HI R40, R38, 0x38e38e39, RZ ;  /* 0x38e38e3926287827 */ /* 0x000fc800078e02ff */
[----:B------:R-:W-:Y:S01]  /*4e90*/  IMAD R35, R35, 0x480, R36 ;  /* 0x0000048023237824 */ /* 0x000fe200078e0224 */
[----:B------:R-:W-:-:S04]  /*4ea0*/  SHF.R.U32.HI R36, RZ, 0x1f, R43 ;  /* 0x0000001fff247819 */ /* 0x000fc8000001162b */
[----:B------:R-:W-:Y:S02]  /*4eb0*/  LEA.HI.SX32 R36, R43, R36, 0x1a ;  /* 0x000000242b247211 */ /* 0x000fe400078fd2ff */
[----:B------:R-:W-:-:S04]  /*4ec0*/  SHF.R.U32.HI R43, RZ, 0x1f, R40 ;  /* 0x0000001fff2b7819 */ /* 0x000fc80000011628 */
[----:B------:R-:W-:Y:S02]  /*4ed0*/  LEA.HI.SX32 R43, R40, R43, 0x1a ;  /* 0x0000002b282b7211 */ /* 0x000fe400078fd2ff */
[----:B------:R-:W-:-:S03]  /*4ee0*/  IADD3 R40, R3, 0xe0, RZ ;  /* 0x000000e003287810 */ /* 0x000fc60007ffe0ff */
[----:B------:R-:W-:Y:S01]  /*4ef0*/  IMAD R43, R43, -0x120, R38 ;  /* 0xfffffee02b2b7824 */ /* 0x000fe200078e0226 */
[----:B------:R-:W-:-:S03]  /*4f00*/  SHF.R.U32.HI R38, RZ, 0x1f, R37 ;  /* 0x0000001fff267819 */ /* 0x000fc60000011625 */
[----:B------:R-:W-:Y:S01]  /*4f10*/  IMAD R43, R14, 0x2400, R43 ;  /* 0x000024000e2b7824 */ /* 0x000fe200078e022b */
[----:B------:R-:W-:-:S03]  /*4f20*/  LEA.HI.SX32 R37, R37, R38, 0x1a ;  /* 0x0000002625257211 */ /* 0x000fc600078fd2ff */
[----:B------:R-:W-:Y:S02]  /*4f30*/  IMAD R36, R36, 0x480, R43 ;  /* 0x0000048024247824 */ /* 0x000fe400078e022b */
[----:B------:R-:W-:-:S05]  /*4f40*/  IMAD.HI R43, R40, 0x38e38e39, RZ ;  /* 0x38e38e39282b7827 */ /* 0x000fca00078e02ff */
[----:B------:R-:W-:-:S04]  /*4f50*/  SHF.R.U32.HI R38, RZ, 0x1f, R43 ;  /* 0x0000001fff267819 */ /* 0x000fc8000001162b */
[----:B------:R-:W-:-:S05]  /*4f60*/  LEA.HI.SX32 R43, R43, R38, 0x1a ;  /* 0x000000262b2b7211 */ /* 0x000fca00078fd2ff */
[----:B------:R-:W-:Y:S01]  /*4f70*/  IMAD R43, R43, -0x120, R40 ;  /* 0xfffffee02b2b7824 */ /* 0x000fe200078e0228 */
[----:B------:R-:W-:-:S03]  /*4f80*/  IADD3 R40, R3, 0xf8, RZ ;  /* 0x000000f803287810 */ /* 0x000fc60007ffe0ff */
[----:B------:R-:W-:Y:S02]  /*4f90*/  IMAD R38, R14, 0x2400, R43 ;  /* 0x000024000e267824 */ /* 0x000fe400078e022b */
[----:B------:R-:W-:-:S04]  /*4fa0*/  IMAD.HI R45, R40, 0x38e38e39, RZ ;  /* 0x38e38e39282d7827 */ /* 0x000fc800078e02ff */
[----:B------:R-:W-:Y:S02]  /*4fb0*/  IMAD R37, R37, 0x480, R38 ;  /* 0x0000048025257824 */ /* 0x000fe400078e0226 */
[----:B------:R-:W-:-:S05]  /*4fc0*/  IMAD.HI R38, R39, 0x38e38e39, RZ ;  /* 0x38e38e3927267827 */ /* 0x000fca00078e02ff */
[----:B------:R-:W-:-:S04]  /*4fd0*/  SHF.R.U32.HI R39, RZ, 0x1f, R38 ;  /* 0x0000001fff277819 */ /* 0x000fc80000011626 */
[----:B------:R-:W-:Y:S02]  /*4fe0*/  LEA.HI.SX32 R43, R38, R39, 0x1a ;  /* 0x00000027262b7211 */ /* 0x000fe400078fd2ff */
[----:B------:R-:W-:-:S04]  /*4ff0*/  SHF.R.U32.HI R38, RZ, 0x1f, R45 ;  /* 0x0000001fff267819 */ /* 0x000fc8000001162d */
[----:B------:R-:W-:Y:S01]  /*5000*/  LEA.HI.SX32 R45, R45, R38, 0x1a ;  /* 0x000000262d2d7211 */ /* 0x000fe200078fd2ff */
[----:B------:R-:W-:-:S04]  /*5010*/  IMAD.HI R38, R41, 0x38e38e39, RZ ;  /* 0x38e38e3929267827 */ /* 0x000fc800078e02ff */
[----:B------:R-:W-:Y:S01]  /*5020*/  IMAD R45, R45, -0x120, R40 ;  /* 0xfffffee02d2d7824 */ /* 0x000fe200078e0228 */
[----:B------:R-:W-:-:S04]  /*5030*/  SHF.R.U32.HI R39, RZ, 0x1f, R38 ;  /* 0x0000001fff277819 */ /* 0x000fc80000011626 */
[----:B------:R-:W-:Y:S01]  /*5040*/  LEA.HI.SX32 R39, R38, R39, 0x1a ;  /* 0x0000002726277211 */ /* 0x000fe200078fd2ff */
[----:B------:R-:W-:Y:S01]  /*5050*/  IMAD R38, R14, 0x2400, R45 ;  /* 0x000024000e267824 */ /* 0x000fe200078e022d */
[----:B------:R-:W-:-:S03]  /*5060*/  SHF.R.U32.HI R45, RZ, 0x1f, R170 ;  /* 0x0000001fff2d7819 */ /* 0x000fc600000116aa */
[----:B------:R-:W-:Y:S01]  /*5070*/  IMAD R41, R39, -0x120, R41 ;  /* 0xfffffee027297824 */ /* 0x000fe200078e0229 */
[----:B------:R-:W-:Y:S01]  /*5080*/  LEA.HI.SX32 R170, R170, R45, 0x1d ;  /* 0x0000002daaaa7211 */ /* 0x000fe200078feaff */
[----:B------:R-:W-:Y:S01]  /*5090*/  IMAD R38, R43, 0x480, R38 ;  /* 0x000004802b267824 */ /* 0x000fe200078e0226 */
[----:B------:R-:W-:Y:S01]  /*50a0*/  SHF.R.U32.HI R45, RZ, 0x1f, R174 ;  /* 0x0000001fff2d7819 */ /* 0x000fe200000116ae */
[----:B------:R-:W-:Y:S02]  /*50b0*/  IMAD R40, R14, 0x2400, R41 ;  /* 0x000024000e287824 */ /* 0x000fe400078e0229 */
[----:B------:R-:W-:Y:S01]  /*50c0*/  IMAD R43, R49, 0xd, R176 ;  /* 0x0000000d312b7824 */ /* 0x000fe200078e02b0 */
[----:B------:R-:W-:Y:S01]  /*50d0*/  LEA.HI.SX32 R53, R174, R45, 0x1d ;  /* 0x0000002dae357211 */ /* 0x000fe200078feaff */
[----:B------:R-:W-:Y:S01]  /*50e0*/  IMAD R39, R39, 0x480, R40 ;  /* 0x0000048027277824 */ /* 0x000fe200078e0228 */
[----:B------:R-:W-:Y:S01]  /*50f0*/  SHF.R.U32.HI R45, RZ, 0x1f, R172 ;  /* 0x0000001fff2d7819 */ /* 0x000fe200000116ac */
[----:B------:R-:W-:Y:S01]  /*5100*/  IMAD R40, R44, 0xd, R179 ;  /* 0x0000000d2c287824 */ /* 0x000fe200078e02b3 */
[----:B------:R-:W-:Y:S01]  /*5110*/  SHF.R.U32.HI R44, RZ, 0x1f, R175 ;  /* 0x0000001fff2c7819 */ /* 0x000fe200000116af */
[----:B------:R-:W-:Y:S01]  /*5120*/  IMAD R41, R46, 0xd, R177 ;  /* 0x0000000d2e297824 */ /* 0x000fe200078e02b1 */
[----:B------:R-:W-:-:S02]  /*5130*/  LEA.HI.SX32 R49, R172, R45, 0x1d ;  /* 0x0000002dac317211 */ /* 0x000fc400078feaff */
[----:B------:R-:W-:Y:S02]  /*5140*/  LEA.HI.SX32 R46, R175, R44, 0x1d ;  /* 0x0000002caf2e7211 */ /* 0x000fe400078feaff */
[----:B------:R-:W-:Y:S01]  /*5150*/  SHF.R.U32.HI R44, RZ, 0x1f, R173 ;  /* 0x0000001fff2c7819 */ /* 0x000fe200000116ad */
[----:B------:R-:W-:Y:S01]  /*5160*/  IMAD R48, R49, 0xd, R126 ;  /* 0x0000000d31307824 */ /* 0x000fe200078e027e */
[----:B------:R-:W-:Y:S01]  /*5170*/  SHF.R.U32.HI R49, RZ, 0x1f, R104 ;  /* 0x0000001fff317819 */ /* 0x000fe20000011668 */
[----:B------:R-:W-:Y:S01]  /*5180*/  IMAD R45, R46, 0xd, R169 ;  /* 0x0000000d2e2d7824 */ /* 0x000fe200078e02a9 */
[----:B------:R-:W-:Y:S01]  /*5190*/  SHF.R.U32.HI R169, RZ, 0x1f, R116 ;  /* 0x0000001fffa97819 */ /* 0x000fe20000011674 */
[----:B------:R-:W-:Y:S01]  /*51a0*/  IMAD R46, R53, 0xd, R168 ;  /* 0x0000000d352e7824 */ /* 0x000fe200078e02a8 */
[----:B------:R-:W-:Y:S01]  /*51b0*/  LEA.HI.SX32 R53, R104, R49, 0x1d ;  /* 0x0000003168357211 */ /* 0x000fe200078feaff */
[----:B------:R-:W-:Y:S01]  /*51c0*/  IMAD.MOV.U32 R104, RZ, RZ, RZ ;  /* 0x000000ffff687224 */ /* 0x000fe200078e00ff */
[----:B------:R-:W-:Y:S01]  /*51d0*/  LEA.HI.SX32 R47, R173, R44, 0x1d ;  /* 0x0000002cad2f7211 */ /* 0x000fe200078feaff */
[----:B------:R-:W-:Y:S01]  /*51e0*/  IMAD R44, R170, 0xd, R171 ;  /* 0x0000000daa2c7824 */ /* 0x000fe200078e02ab */
[----:B------:R-:W-:Y:S01]  /*51f0*/  SHF.R.U32.HI R173, RZ, 0x1f, R110 ;  /* 0x0000001fffad7819 */ /* 0x000fe2000001166e */
[----:B------:R-:W-:-:S02]  /*5200*/  IMAD R50, R53, 0xd, R50 ;  /* 0x0000000d35327824 */ /* 0x000fc400078e0232 */
[----:B------:R-:W-:Y:S01]  /*5210*/  IMAD.HI R53, R105, -0x77777777, R104 ;  /* 0x8888888969357827 */ /* 0x000fe200078e0268 */
[----:B------:R-:W-:Y:S02]  /*5220*/  SHF.R.U32.HI R104, RZ, 0x1f, R51 ;  /* 0x0000001fff687819 */ /* 0x000fe40000011633 */
[----:B------:R-:W-:Y:S01]  /*5230*/  LEA.HI.SX32 R173, R110, R173, 0x1d ;  /* 0x000000ad6ead7211 */ /* 0x000fe200078feaff */
[----:B------:R-:W-:Y:S01]  /*5240*/  IMAD R47, R47, 0xd, R166 ;  /* 0x0000000d2f2f7824 */ /* 0x000fe200078e02a6 */
[----:B------:R-:W-:Y:S01]  /*5250*/  LEA.HI.SX32 R104, R51, R104, 0x19 ;  /* 0x0000006833687211 */ /* 0x000fe200078fcaff */
[----:B------:R-:W-:Y:S01]  /*5260*/  HFMA2.MMA R110, -RZ, RZ, 0, 0 ;  /* 0x00000000ff6e7435 */ /* 0x000fe200000001ff */
[----:B------:R-:W-:Y:S01]  /*5270*/  LEA.HI.SX32 R51, R116, R169, 0x1d ;  /* 0x000000a974337211 */ /* 0x000fe200078feaff */
[----:B------:R-:W-:Y:S01]  /*5280*/  IMAD.HI R126, R3, 0x4ec4ec4f, RZ ;  /* 0x4ec4ec4f037e7827 */ /* 0x000fe200078e02ff */
[----:B------:R-:W-:Y:S02]  /*5290*/  SHF.R.U32.HI R169, RZ, 0x1f, R108 ;  /* 0x0000001fffa97819 */ /* 0x000fe4000001166c */
[----:B------:R-:W-:Y:S01]  /*52a0*/  SHF.R.U32.HI R116, RZ, 0x1f, R53 ;  /* 0x0000001fff747819 */ /* 0x000fe20000011635 */
[----:B------:R-:W-:Y:S01]  /*52b0*/  IMAD R51, R51, 0xd, R124 ;  /* 0x0000000d33337824 */ /* 0x000fe200078e027c */
[----:B------:R-:W-:Y:S01]  /*52c0*/  LEA.HI.SX32 R169, R108, R169, 0x1d ;  /* 0x000000a96ca97211 */ /* 0x000fe200078feaff */
[----:B------:R-:W-:Y:S01]  /*52d0*/  IMAD R104, R104, 0xa9, R3 ;  /* 0x000000a968687824 */ /* 0x000fe200078e0203 */
[----:B------:R-:W-:Y:S01]  /*52e0*/  MOV R108, RZ ;  /* 0x000000ff006c7202 */ /* 0x000fe20000000f00 */
[----:B------:R-:W-:Y:S01]  /*52f0*/  IMAD.HI R168, R111, -0x77777777, R110 ;  /* 0x888888896fa87827 */ /* 0x000fe200078e026e */
[----:B------:R-:W-:-:S02]  /*5300*/  LEA.HI.SX32 R53, R53, R116, 0x1d ;  /* 0x0000007435357211 */ /* 0x000fc400078feaff */
[----:B------:R-:W-:Y:S01]  /*5310*/  SHF.R.U32.HI R49, RZ, 0x1f, R126 ;  /* 0x0000001fff317819 */ /* 0x000fe2000001167e */
[----:B------:R-:W-:Y:S01]  /*5320*/  IMAD R52, R169, 0xd, R52 ;  /* 0x0000000da9347824 */ /* 0x000fe200078e0234 */
[----:B------:R-:W-:Y:S01]  /*5330*/  SHF.R.U32.HI R169, RZ, 0x1f, R54 ;  /* 0x0000001fffa97819 */ /* 0x000fe20000011636 */
[----:B------:R-:W-:Y:S01]  /*5340*/  IMAD.HI R108, R109, -0x77777777, R108 ;  /* 0x888888896d6c7827 */ /* 0x000fe200078e026c */
[----:B------:R-:W-:Y:S02]  /*5350*/  LEA.HI.SX32 R49, R126, R49, 0x1e ;  /* 0x000000317e317211 */ /* 0x000fe400078ff2ff */
[----:B------:R-:W-:Y:S01]  /*5360*/  LEA.HI.SX32 R171, R54, R169, 0x1d ;  /* 0x000000a936ab7211 */ /* 0x000fe200078feaff */
[----:B------:R-:W-:Y:S01]  /*5370*/  IMAD R53, R53, 0xd, R106 ;  /* 0x0000000d35357824 */ /* 0x000fe200078e026a */
[----:B------:R-:W-:Y:S01]  /*5380*/  SHF.R.U32.HI R169, RZ, 0x1f, R108 ;  /* 0x0000001fffa97819 */ /* 0x000fe2000001166c */
[----:B------:R-:W-:Y:S01]  /*5390*/  IMAD.MOV.U32 R106, RZ, RZ, RZ ;  /* 0x000000ffff6a7224 */ /* 0x000fe200078e00ff */
[----:B------:R-:W-:Y:S01]  /*53a0*/  IADD3 R111, R111, -0xf, RZ ;  /* 0xfffffff16f6f7810 */ /* 0x000fe20007ffe0ff */
[----:B------:R-:W-:Y:S01]  /*53b0*/  IMAD.MOV.U32 R116, RZ, RZ, RZ ;  /* 0x000000ffff747224 */ /* 0x000fe200078e00ff */
[----:B------:R-:W-:Y:S01]  /*53c0*/  LEA.HI.SX32 R108, R108, R169, 0x1d ;  /* 0x000000a96c6c7211 */ /* 0x000fe200078feaff */
[----:B------:R-:W-:-:S04]  /*53d0*/  IMAD.HI R124, R107, -0x77777777, R106 ;  /* 0x888888896b7c7827 */ /* 0x000fc800078e026a */
[----:B------:R-:W-:Y:S01]  /*53e0*/  IMAD R55, R108, 0xd, R55 ;  /* 0x0000000d6c377824 */ /* 0x000fe200078e0237 */
[----:B------:R-:W-:Y:S01]  /*53f0*/  SHF.R.U32.HI R108, RZ, 0x1f, R57 ;  /* 0x0000001fff6c7819 */ /* 0x000fe20000011639 */
[C---:B------:R-:W-:Y:S01]  /*5400*/  IMAD.HI R166, R117.reuse, -0x77777777, R116 ;  /* 0x8888888975a67827 */ /* 0x040fe200078e0274 */
[----:B------:R-:W-:Y:S02]  /*5410*/  IADD3 R117, R117, -0xf, RZ ;  /* 0xfffffff175757810 */ /* 0x000fe40007ffe0ff */
[----:B------:R-:W-:Y:S01]  /*5420*/  LEA.HI.SX32 R169, R57, R108, 0x1d ;  /* 0x0000006c39a97211 */ /* 0x000fe200078feaff */
[----:B------:R-:W-:Y:S01]  /*5430*/  IMAD R54, R171, 0xd, R122 ;  /* 0x0000000dab367824 */ /* 0x000fe200078e027a */
[----:B------:R-:W-:Y:S01]  /*5440*/  SHF.R.U32.HI R57, RZ, 0x1f, R124 ;  /* 0x0000001fff397819 */ /* 0x000fe2000001167c */
[----:B------:R-:W-:Y:S01]  /*5450*/  IMAD.MOV.U32 R126, RZ, RZ, RZ ;  /* 0x000000ffff7e7224 */ /* 0x000fe200078e00ff */
[----:B------:R-:W-:Y:S01]  /*5460*/  SHF.R.U32.HI R171, RZ, 0x1f, R114 ;  /* 0x0000001fffab7819 */ /* 0x000fe20000011672 */
[----:B------:R-:W-:Y:S01]  /*5470*/  IMAD.MOV.U32 R122, RZ, RZ, RZ ;  /* 0x000000ffff7a7224 */ /* 0x000fe200078e00ff */
[----:B------:R-:W-:Y:S01]  /*5480*/  LEA.HI.SX32 R124, R124, R57, 0x1d ;  /* 0x000000397c7c7211 */ /* 0x000fe200078feaff */
[----:B------:R-:W-:Y:S01]  /*5490*/  IMAD R57, R169, 0xd, R120 ;  /* 0x0000000da9397824 */ /* 0x000fe200078e0278 */
[----:B------:R-:W-:Y:S01]  /*54a0*/  MOV R120, RZ ;  /* 0x000000ff00787202 */ /* 0x000fe20000000f00 */
[----:B------:R-:W-:Y:S01]  /*54b0*/  IMAD.HI R106, R127, -0x77777777, R126 ;  /* 0x888888897f6a7827 */ /* 0x000fe200078e027e */
[----:B------:R-:W-:-:S02]  /*54c0*/  LEA.HI.SX32 R171, R114, R171, 0x1d ;  /* 0x000000ab72ab7211 */ /* 0x000fc400078feaff */
[----:B------:R-:W-:Y:S01]  /*54d0*/  SHF.R.U32.HI R169, RZ, 0x1f, R90 ;  /* 0x0000001fffa97819 */ /* 0x000fe2000001165a */
[----:B------:R-:W-:Y:S01]  /*54e0*/  IMAD.HI R116, R121, -0x77777777, R120 ;  /* 0x8888888979747827 */ /* 0x000fe200078e0278 */
[----:B------:R-:W-:Y:S02]  /*54f0*/  SHF.R.U32.HI R120, RZ, 0x1f, R97 ;  /* 0x0000001fff787819 */ /* 0x000fe40000011661 */
[----:B------:R-:W-:Y:S01]  /*5500*/  LEA.HI.SX32 R169, R90, R169, 0x1d ;  /* 0x000000a95aa97211 */ /* 0x000fe200078feaff */
[----:B------:R-:W-:Y:S01]  /*5510*/  IMAD R58, R171, 0xd, R58 ;  /* 0x0000000dab3a7824 */ /* 0x000fe200078e023a */
[----:B------:R-:W-:Y:S01]  /*5520*/  LEA.HI.SX32 R120, R97, R120, 0x1d ;  /* 0x0000007861787211 */ /* 0x000fe200078feaff */
[----:B------:R-:W-:Y:S01]  /*5530*/  IMAD R59, R124, 0xd, R59 ;  /* 0x0000000d7c3b7824 */ /* 0x000fe200078e023b */
[----:B------:R-:W-:Y:S01]  /*5540*/  SHF.R.U32.HI R97, RZ, 0x1f, R96 ;  /* 0x0000001fff617819 */ /* 0x000fe20000011660 */
[----:B------:R-:W-:Y:S01]  /*5550*/  IMAD.MOV.U32 R124, RZ, RZ, RZ ;  /* 0x000000ffff7c7224 */ /* 0x000fe200078e00ff */
[----:B------:R-:W-:Y:S01]  /*5560*/  SHF.R.U32.HI R171, RZ, 0x1f, R88 ;  /* 0x0000001fffab7819 */ /* 0x000fe20000011658 */
[----:B------:R-:W-:Y:S01]  /*5570*/  IMAD.HI R110, R123, -0x77777777, R122 ;  /* 0x888888897b6e7827 */ /* 0x000fe200078e027a */
[----:B------:R-:W-:-:S02]  /*5580*/  LEA.HI.SX32 R96, R96, R97, 0x1d ;  /* 0x0000006160607211 */ /* 0x000fc400078feaff */
[----:B------:R-:W-:Y:S01]  /*5590*/  SHF.R.U32.HI R97, RZ, 0x1f, R98 ;  /* 0x0000001fff617819 */ /* 0x000fe20000011662 */
[----:B------:R-:W-:Y:S01]  /*55a0*/  IMAD.HI R108, R125, -0x77777777, R124 ;  /* 0x888888897d6c7827 */ /* 0x000fe200078e027c */
[----:B------:R-:W-:Y:S02]  /*55b0*/  LEA.HI.SX32 R175, R88, R171, 0x1d ;  /* 0x000000ab58af7211 */ /* 0x000fe400078feaff */
[----:B------:R-:W-:Y:S01]  /*55c0*/  LEA.HI.SX32 R98, R98, R97, 0x1d ;  /* 0x0000006162627211 */ /* 0x000fe200078feaff */
[----:B------:R-:W-:Y:S01]  /*55d0*/  IMAD.MOV.U32 R114, RZ, RZ, RZ ;  /* 0x000000ffff727224 */ /* 0x000fe200078e00ff */
[----:B------:R-:W-:Y:S01]  /*55e0*/  SHF.R.U32.HI R97, RZ, 0x1f, R84 ;  /* 0x0000001fff617819 */ /* 0x000fe20000011654 */
[----:B------:R-:W-:Y:S01]  /*55f0*/  IMAD R56, R173, 0xd, R56 ;  /* 0x0000000dad387824 */ /* 0x000fe200078e0238 */
[----:B------:R-:W-:Y:S01]  /*5600*/  SHF.R.U32.HI R171, RZ, 0x1f, R94 ;  /* 0x0000001fffab7819 */ /* 0x000fe2000001165e */
[----:B------:R-:W-:Y:S01]  /*5610*/  IMAD.HI R114, R115, -0x77777777, R114 ;  /* 0x8888888973727827 */ /* 0x000fe200078e0272 */
[----:B------:R-:W-:-:S02]  /*5620*/  LEA.HI.SX32 R88, R84, R97, 0x1d ;  /* 0x0000006154587211 */ /* 0x000fc400078feaff */
[----:B------:R-:W-:Y:S01]  /*5630*/  SHF.R.U32.HI R84, RZ, 0x1f, R93 ;  /* 0x0000001fff547819 */ /* 0x000fe2000001165d */
[----:B------:R-:W-:Y:S01]  /*5640*/  IMAD R61, R96, 0xd, R61 ;  /* 0x0000000d603d7824 */ /* 0x000fe200078e023d */
[----:B------:R-:W-:Y:S01]  /*5650*/  LEA.HI.SX32 R171, R94, R171, 0x1d ;  /* 0x000000ab5eab7211 */ /* 0x000fe200078feaff */
[----:B------:R-:W-:Y:S01]  /*5660*/  IMAD R65, R88, 0xd, R65 ;  /* 0x0000000d58417824 */ /* 0x000fe200078e0241 */
[----:B------:R-:W-:Y:S01]  /*5670*/  LEA.HI.SX32 R84, R93, R84, 0x1d ;  /* 0x000000545d547211 */ /* 0x000fe200078feaff */
[----:B------:R-:W-:Y:S01]  /*5680*/  IMAD R63, R98, 0xd, R63 ;  /* 0x0000000d623f7824 */ /* 0x000fe200078e023f */
[----:B------:R-:W-:Y:S01]  /*5690*/  SHF.R.U32.HI R93, RZ, 0x1f, R60 ;  /* 0x0000001fff5d7819 */ /* 0x000fe2000001163c */
[----:B------:R-:W-:Y:S01]  /*56a0*/  IMAD R62, R169, 0xd, R62 ;  /* 0x0000000da93e7824 */ /* 0x000fe200078e023e */
[----:B------:R-:W-:Y:S01]  /*56b0*/  SHF.R.U32.HI R97, RZ, 0x1f, R100 ;  /* 0x0000001fff617819 */ /* 0x000fe20000011664 */
        /* <DEDUP_REMOVED lines=20> */
[----:B------:R-:W-:Y:S01]  /*5800*/  CS2R R96, SRZ ;  /* 0x0000000000607805 */ /* 0x000fe2000001ff00 */
[----:B------:R-:W-:Y:S01]  /*5810*/  SHF.R.U32.HI R60, RZ, 0x1f, R89 ;  /* 0x0000001fff3c7819 */ /* 0x000fe20000011659 */
[----:B------:R-:W-:Y:S01]  /*5820*/  IMAD R73, R94, 0xd, R73 ;  /* 0x0000000d5e497824 */ /* 0x000fe200078e0249 */
[----:B------:R-:W-:Y:S01]  /*5830*/  SHF.R.U32.HI R91, RZ, 0x1f, R166 ;  /* 0x0000001fff5b7819 */ /* 0x000fe200000116a6 */
[----:B------:R-:W-:Y:S01]  /*5840*/  IMAD R71, R92, 0xd, R71 ;  /* 0x0000000d5c477824 */ /* 0x000fe200078e0247 */
[----:B------:R-:W-:Y:S01]  /*5850*/  SHF.R.U32.HI R93, RZ, 0x1f, R168 ;  /* 0x0000001fff5d7819 */ /* 0x000fe200000116a8 */
[----:B------:R-:W-:Y:S01]  /*5860*/  CS2R R98, SRZ ;  /* 0x0000000000627805 */ /* 0x000fe2000001ff00 */
[----:B------:R-:W-:-:S02]  /*5870*/  IADD3 R124, R136, -0x1, RZ ;  /* 0xffffffff887c7810 */ /* 0x000fc40007ffe0ff */
[----:B------:R-:W-:Y:S02]  /*5880*/  LEA.HI.SX32 R179, R89, R60, 0x1d ;  /* 0x0000003c59b37211 */ /* 0x000fe400078feaff */
[----:B------:R-:W-:Y:S02]  /*5890*/  LEA.HI.SX32 R95, R166, R91, 0x1d ;  /* 0x0000005ba65f7211 */ /* 0x000fe400078feaff */
[----:B------:R-:W-:Y:S01]  /*58a0*/  LEA.HI.SX32 R168, R168, R93, 0x1d ;  /* 0x0000005da8a87211 */ /* 0x000fe200078feaff */
[----:B------:R-:W-:Y:S01]  /*58b0*/  IMAD R78, R179, 0xd, R78 ;  /* 0x0000000db34e7824 */ /* 0x000fe200078e024e */
[----:B------:R-:W-:Y:S01]  /*58c0*/  SHF.R.U32.HI R89, RZ, 0x1f, R116 ;  /* 0x0000001fff597819 */ /* 0x000fe20000011674 */
[----:B------:R-:W-:Y:S01]  /*58d0*/  IMAD R74, R95, 0xd, R74 ;  /* 0x0000000d5f4a7824 */ /* 0x000fe200078e024a */
[----:B------:R-:W-:Y:S01]  /*58e0*/  SHF.R.U32.HI R91, RZ, 0x1f, R106 ;  /* 0x0000001fff5b7819 */ /* 0x000fe2000001166a */
[----:B------:R-:W-:Y:S01]  /*58f0*/  IMAD R75, R168, 0xd, R75 ;  /* 0x0000000da84b7824 */ /* 0x000fe200078e024b */
[----:B------:R-:W-:Y:S01]  /*5900*/  SHF.R.U32.HI R93, RZ, 0x1f, R110 ;  /* 0x0000001fff5d7819 */ /* 0x000fe2000001166e */
[----:B------:R-:W-:Y:S01]  /*5910*/  CS2R R94, SRZ ;  /* 0x00000000005e7805 */ /* 0x000fe2000001ff00 */
[----:B------:R-:W-:-:S02]  /*5920*/  ISETP.GT.U32.OR P4, PT, R124, 0xc, P3 ;  /* 0x0000000c7c00780c */ /* 0x000fc40001f84470 */
[C---:B------:R-:W-:Y:S02]  /*5930*/  ISETP.GT.U32.OR P3, PT, R124.reuse, 0xc, P2 ;  /* 0x0000000c7c00780c */ /* 0x040fe40001764470 */
[C---:B------:R-:W-:Y:S02]  /*5940*/  ISETP.GT.U32.OR P1, PT, R124.reuse, 0xc, P1 ;  /* 0x0000000c7c00780c */ /* 0x040fe40000f24470 */
[----:B------:R-:W-:Y:S02]  /*5950*/  ISETP.GT.U32.OR P2, PT, R124, 0xc, P0 ;  /* 0x0000000c7c00780c */ /* 0x000fe40000744470 */
[----:B------:R-:W-:Y:S02]  /*5960*/  LEA.HI.SX32 R116, R116, R89, 0x1d ;  /* 0x0000005974747211 */ /* 0x000fe400078feaff */
[----:B------:R-:W-:Y:S02]  /*5970*/  ISETP.GT.U32.AND P0, PT, R124, 0xc, PT ;  /* 0x0000000c7c00780c */ /* 0x000fe40003f04070 */
[----:B------:R-:W-:Y:S01]  /*5980*/  LEA.HI.SX32 R91, R106, R91, 0x1d ;  /* 0x0000005b6a5b7211 */ /* 0x000fe200078feaff */
[----:B------:R-:W-:Y:S01]  /*5990*/  IMAD R79, R116, 0xd, R79 ;  /* 0x0000000d744f7824 */ /* 0x000fe200078e024f */
[----:B------:R-:W-:-:S02]  /*59a0*/  LEA.HI.SX32 R110, R110, R93, 0x1d ;  /* 0x0000005d6e6e7211 */ /* 0x000fc400078feaff */
[----:B------:R-:W-:Y:S01]  /*59b0*/  SHF.R.U32.HI R93, RZ, 0x1f, R114 ;  /* 0x0000001fff5d7819 */ /* 0x000fe20000011672 */
[----:B------:R-:W-:Y:S01]  /*59c0*/  IMAD R76, R91, 0xd, R76 ;  /* 0x0000000d5b4c7824 */ /* 0x000fe200078e024c */
[----:B------:R-:W-:Y:S01]  /*59d0*/  IADD3 R106, R151, 0x80, RZ ;  /* 0x00000080976a7810 */ /* 0x000fe20007ffe0ff */
[----:B------:R-:W-:Y:S01]  /*59e0*/  IMAD R77, R110, 0xd, R77 ;  /* 0x0000000d6e4d7824 */ /* 0x000fe200078e024d */
[----:B------:R-:W-:Y:S01]  /*59f0*/  P2R R151, PR, RZ, 0x2 ;  /* 0x00000002ff977803 */ /* 0x000fe20000000000 */
[----:B------:R-:W-:Y:S01]  /*5a00*/  CS2R R90, SRZ ;  /* 0x00000000005a7805 */ /* 0x000fe2000001ff00 */
[----:B------:R-:W-:Y:S02]  /*5a10*/  ISETP.LT.OR P1, PT, R3, 0xf, P0 ;  /* 0x0000000f0300780c */ /* 0x000fe40000721670 */
[----:B------:R-:W-:Y:S02]  /*5a20*/  ISETP.GT.U32.AND P0, PT, R128, 0xc, PT ;  /* 0x0000000c8000780c */ /* 0x000fe40003f04070 */
[----:B------:R-:W-:-:S02]  /*5a30*/  LEA.HI.SX32 R93, R114, R93, 0x1d ;  /* 0x0000005d725d7211 */ /* 0x000fc400078feaff */
[----:B------:R-:W-:Y:S02]  /*5a40*/  IADD3 R116, R139, 0x40, RZ ;  /* 0x000000408b747810 */ /* 0x000fe40007ffe0ff */
[----:B------:R-:W-:Y:S01]  /*5a50*/  IADD3 R126, R127, -0xf, RZ ;  /* 0xfffffff17f7e7810 */ /* 0x000fe20007ffe0ff */
[----:B------:R-:W-:Y:S01]  /*5a60*/  IMAD R80, R93, 0xd, R80 ;  /* 0x0000000d5d507824 */ /* 0x000fe200078e0250 */
[----:B------:R-:W-:Y:S01]  /*5a70*/  IADD3 R114, R144, 0x10, RZ ;  /* 0x0000001090727810 */ /* 0x000fe20007ffe0ff */
[----:B------:R-:W-:Y:S01]  /*5a80*/  CS2R R92, SRZ ;  /* 0x00000000005c7805 */ /* 0x000fe2000001ff00 */
[----:B------:R-:W-:Y:S02]  /*5a90*/  IADD3 R139, R105, -0xf, RZ ;  /* 0xfffffff1698b7810 */ /* 0x000fe40007ffe0ff */
[----:B------:R-:W-:Y:S02]  /*5aa0*/  IADD3 R105, R135, -0x1, RZ ;  /* 0xffffffff87697810 */ /* 0x000fe40007ffe0ff */
[----:B------:R-:W-:-:S02]  /*5ab0*/  P2R R144, PR, RZ, 0x8 ;  /* 0x00000008ff907803 */ /* 0x000fc40000000000 */
[----:B------:R-:W-:Y:S02]  /*5ac0*/  P2R R160, PR, RZ, 0x4 ;  /* 0x00000004ffa07803 */ /* 0x000fe40000000000 */
[----:B------:R-:W-:Y:S02]  /*5ad0*/  ISETP.GT.U32.OR P3, PT, R117, 0xc2, P0 ;  /* 0x000000c27500780c */ /* 0x000fe40000764470 */
[----:B------:R-:W-:Y:S02]  /*5ae0*/  P2R R135, PR, RZ, 0x2 ;  /* 0x00000002ff877803 */ /* 0x000fe40000000000 */
[----:B------:R-:W-:Y:S02]  /*5af0*/  SHF.R.U32.HI R60, RZ, 0x1f, R103 ;  /* 0x0000001fff3c7819 */ /* 0x000fe40000011667 */
[----:B------:R-:W-:Y:S02]  /*5b00*/  IADD3 R122, R137, 0x110, RZ ;  /* 0x00000110897a7810 */ /* 0x000fe40007ffe0ff */
[----:B------:R-:W-:-:S02]  /*5b10*/  IADD3 R123, R123, -0xf, RZ ;  /* 0xfffffff17b7b7810 */ /* 0x000fc40007ffe0ff */
[----:B------:R-:W-:Y:S02]  /*5b20*/  ISETP.GT.U32.OR P1, PT, R111, 0xc2, P0 ;  /* 0x000000c26f00780c */ /* 0x000fe40000724470 */
[----:B------:R-:W-:Y:S02]  /*5b30*/  ISETP.GT.U32.OR P2, PT, R126, 0xc2, P0 ;  /* 0x000000c27e00780c */ /* 0x000fe40000744470 */
[----:B------:R-:W-:Y:S02]  /*5b40*/  IADD3 R137, R133, -0x1, RZ ;  /* 0xffffffff85897810 */ /* 0x000fe40007ffe0ff */
[----:B------:R-:W-:Y:S02]  /*5b50*/  IADD3 R88, R104, -0x8, RZ ;  /* 0xfffffff868587810 */ /* 0x000fe40007ffe0ff */
[----:B------:R-:W-:Y:S02]  /*5b60*/  IADD3 R110, R147, 0x98, RZ ;  /* 0x00000098936e7810 */ /* 0x000fe40007ffe0ff */
[----:B------:R-:W-:-:S02]  /*5b70*/  IADD3 R104, R155, 0x18, RZ ;  /* 0x000000189b687810 */ /* 0x000fc40007ffe0ff */
[----:B------:R-:W-:Y:S02]  /*5b80*/  IADD3 R127, R115, -0xf, RZ ;  /* 0xfffffff1737f7810 */ /* 0x000fe40007ffe0ff */
[----:B------:R-:W-:Y:S02]  /*5b90*/  P2R R147, PR, RZ, 0x8 ;  /* 0x00000008ff937803 */ /* 0x000fe40000000000 */
[----:B------:R-:W-:Y:S01]  /*5ba0*/  LEA.HI.SX32 R100, R103, R60, 0x1d ;  /* 0x0000003c67647211 */ /* 0x000fe200078feaff */
[----:B------:R-:W-:Y:S01]  /*5bb0*/  IMAD R60, R120, 0xd, R101 ;  /* 0x0000000d783c7824 */ /* 0x000fe200078e0265 */
[----:B------:R-:W-:Y:S01]  /*5bc0*/  ISETP.GT.U32.OR P3, PT, R123, 0xc2, P0 ;  /* 0x000000c27b00780c */ /* 0x000fe20000764470 */
[----:B------:R-:W-:Y:S01]  /*5bd0*/  IMAD R103, R49, -0xd, R3 ;  /* 0xfffffff331677824 */ /* 0x000fe200078e0203 */
[----:B------:R-:W-:Y:S01]  /*5be0*/  P2R R155, PR, RZ, 0x2 ;  /* 0x00000002ff9b7803 */ /* 0x000fe20000000000 */
[----:B------:R-:W-:Y:S01]  /*5bf0*/  IMAD R83, R100, 0xd, R83 ;  /* 0x0000000d64537824 */ /* 0x000fe200078e0253 */
[----:B------:R-:W-:Y:S01]  /*5c00*/  P2R R115, PR, RZ, 0x4 ;  /* 0x00000004ff737803 */ /* 0x000fe20000000000 */
[----:B------:R-:W-:Y:S01]  /*5c10*/  CS2R R100, SRZ ;  /* 0x0000000000647805 */ /* 0x000fe2000001ff00 */
[----:B------:R-:W-:-:S02]  /*5c20*/  SHF.R.U32.HI R173, RZ, 0x1f, R102 ;  /* 0x0000001fffad7819 */ /* 0x000fc40000011666 */
[----:B------:R-:W-:Y:S02]  /*5c30*/  IADD3 R133, R109, -0xf, RZ ;  /* 0xfffffff16d857810 */ /* 0x000fe40007ffe0ff */
[----:B------:R-:W-:Y:S02]  /*5c40*/  ISETP.GT.OR P1, PT, R3, 0x5f, P0 ;  /* 0x0000005f0300780c */ /* 0x000fe40000724670 */
[----:B------:R-:W-:Y:S02]  /*5c50*/  ISETP.GT.U32.AND P2, PT, R137, 0xc, PT ;  /* 0x0000000c8900780c */ /* 0x000fe40003f44070 */
[----:B------:R-:W-:Y:S02]  /*5c60*/  IADD3 R120, R138, 0x78, RZ ;  /* 0x000000788a787810 */ /* 0x000fe40007ffe0ff */
[----:B------:R-:W-:Y:S02]  /*5c70*/  IADD3 R121, R121, -0xf, RZ ;  /* 0xfffffff179797810 */ /* 0x000fe40007ffe0ff */
[----:B------:R-:W-:-:S02]  /*5c80*/  ISETP.GT.U32.AND P0, PT, R129, 0xc, PT ;  /* 0x0000000c8100780c */ /* 0x000fc40003f04070 */
[----:B------:R-:W-:Y:S02]  /*5c90*/  SHF.R.U32.HI R89, RZ, 0x1f, R108 ;  /* 0x0000001fff597819 */ /* 0x000fe4000001166c */
[----:B------:R-:W-:Y:S02]  /*5ca0*/  IADD3 R138, R132, -0x1, RZ ;  /* 0xffffffff848a7810 */ /* 0x000fe40007ffe0ff */
[----:B------:R-:W-:Y:S02]  /*5cb0*/  P2R R136, PR, RZ, 0x10 ;  /* 0x00000010ff887803 */ /* 0x000fe40000000000 */
[----:B------:R-:W-:Y:S02]  /*5cc0*/  P2R R137, PR, RZ, 0x8 ;  /* 0x00000008ff897803 */ /* 0x000fe40000000000 */
[----:B------:R-:W-:Y:S02]  /*5cd0*/  LEA.HI.SX32 R102, R102, R173, 0x1d ;  /* 0x000000ad66667211 */ /* 0x000fe400078feaff */
[----:B------:R-:W-:-:S02]  /*5ce0*/  P2R R111, PR, RZ, 0x4 ;  /* 0x00000004ff6f7803 */ /* 0x000fc40000000000 */
[----:B------:R-:W-:Y:S01]  /*5cf0*/  ISETP.GT.U32.OR P4, PT, R139, 0xc2, P2 ;  /* 0x000000c28b00780c */ /* 0x000fe20001784470 */
[----:B------:R-:W-:Y:S01]  /*5d00*/  IMAD R81, R102, 0xd, R81 ;  /* 0x0000000d66517824 */ /* 0x000fe200078e0251 */
[----:B------:R-:W-:Y:S01]  /*5d10*/  ISETP.GT.U32.OR P3, PT, R133, 0xc2, P2 ;  /* 0x000000c28500780c */ /* 0x000fe20001764470 */
[----:B------:R-:W-:Y:S01]  /*5d20*/  IMAD.MOV.U32 R102, RZ, RZ, RZ ;  /* 0x000000ffff667224 */ /* 0x000fe200078e00ff */
[----:B------:R-:W-:Y:S02]  /*5d30*/  SHF.R.U32.HI R173, RZ, 0x1f, R186 ;  /* 0x0000001fffad7819 */ /* 0x000fe400000116ba */
[----:B------:R-:W-:Y:S02]  /*5d40*/  P2R R164, PR, RZ, 0x2 ;  /* 0x00000002ffa47803 */ /* 0x000fe40000000000 */
[----:B------:R-:W-:Y:S02]  /*5d50*/  ISETP.GT.U32.OR P2, PT, R121, 0xc2, P0 ;  /* 0x000000c27900780c */ /* 0x000fe40000744470 */
[----:B------:R-:W-:-:S02]  /*5d60*/  LEA.HI.SX32 R89, R108, R89, 0x1d ;  /* 0x000000596c597211 */ /* 0x000fc400078feaff */
[----:B------:R-:W-:Y:S02]  /*5d70*/  IADD3 R132, R107, -0xf, RZ ;  /* 0xfffffff16b847810 */ /* 0x000fe40007ffe0ff */
[----:B------:R-:W-:Y:S01]  /*5d80*/  IADD3 R125, R125, -0xf, RZ ;  /* 0xfffffff17d7d7810 */ /* 0x000fe20007ffe0ff */
[----:B------:R-:W-:Y:S01]  /*5d90*/  IMAD R82, R89, 0xd, R82 ;  /* 0x0000000d59527824 */ /* 0x000fe200078e0252 */
[----:B------:R-:W-:Y:S01]  /*5da0*/  ISETP.GT.U32.AND P1, PT, R138, 0xc, PT ;  /* 0x0000000c8a00780c */ /* 0x000fe20003f24070 */
[----:B------:R-:W-:Y:S01]  /*5db0*/  HFMA2.MMA R89, -RZ, RZ, 0, 0 ;  /* 0x00000000ff597435 */ /* 0x000fe200000001ff */
[----:B------:R-:W-:Y:S02]  /*5dc0*/  LEA.HI.SX32 R173, R186, R173, 0x1d ;  /* 0x000000adbaad7211 */ /* 0x000fe400078feaff */
[----:B------:R-:W-:Y:S02]  /*5dd0*/  P2R R139, PR, RZ, 0x10 ;  /* 0x00000010ff8b7803 */ /* 0x000fe40000000000 */
[----:B------:R-:W-:Y:S01]  /*5de0*/  P2R R121, PR, RZ, 0x8 ;  /* 0x00000008ff797803 */ /* 0x000fe20000000000 */
[----:B------:R-:W-:Y:S01]  /*5df0*/  IMAD R88, R173, 0xd, R88 ;  /* 0x0000000dad587824 */ /* 0x000fe200078e0258 */
[----:B------:R-:W-:-:S02]  /*5e00*/  P2R R138, PR, RZ, 0x4 ;  /* 0x00000004ff8a7803 */ /* 0x000fc40000000000 */
[----:B------:R-:W-:Y:S02]  /*5e10*/  ISETP.GT.U32.OR P4, PT, R127, 0xc2, P0 ;  /* 0x000000c27f00780c */ /* 0x000fe40000784470 */
[----:B------:R-:W-:Y:S02]  /*5e20*/  ISETP.GT.U32.OR P3, PT, R125, 0xc2, P0 ;  /* 0x000000c27d00780c */ /* 0x000fe40000764470 */
[----:B------:R-:W-:Y:S02]  /*5e30*/  ISETP.GT.U32.OR P2, PT, R132, 0xc2, P1 ;  /* 0x000000c28400780c */ /* 0x000fe40000f44470 */
[----:B------:R-:W-:Y:S02]  /*5e40*/  IADD3 R108, R148, 0x30, RZ ;  /* 0x00000030946c7810 */ /* 0x000fe40007ffe0ff */
[----:B------:R-:W-:Y:S02]  /*5e50*/  IADD3 R107, R131, -0x1, RZ ;  /* 0xffffffff836b7810 */ /* 0x000fe40007ffe0ff */
[----:B------:R-:W-:-:S02]  /*5e60*/  IADD3 R109, R130, -0x1, RZ ;  /* 0xffffffff826d7810 */ /* 0x000fc40007ffe0ff */
[----:B------:R-:W-:Y:S02]  /*5e70*/  P2R R148, PR, RZ, 0x10 ;  /* 0x00000010ff947803 */ /* 0x000fe40000000000 */
[----:B------:R-:W-:Y:S02]  /*5e80*/  P2R R123, PR, RZ, 0x4 ;  /* 0x00000004ff7b7803 */ /* 0x000fe40000000000 */
[----:B------:R-:W-:-:S02]  /*5e90*/  P2R R117, PR, RZ, 0x8 ;  /* 0x00000008ff757803 */ /* 0x000fc40000000000 */
.L_x_6:
[----:B------:R-:W-:Y:S01]  /*5ea0*/  ISETP.GT.U32.AND P2, PT, R6, 0xc, PT ;  /* 0x0000000c0600780c */ /* 0x000fe20003f44070 */
[----:B------:R-:W-:Y:S01]  /*5eb0*/  IMAD.MOV.U32 R202, RZ, RZ, RZ ;  /* 0x000000ffffca7224 */ /* 0x000fe200078e00ff */
[----:B------:R-:W-:Y:S01]  /*5ec0*/  MOV R188, RZ ;  /* 0x000000ff00bc7202 */ /* 0x000fe20000000f00 */
[----:B------:R-:W-:Y:S01]  /*5ed0*/  IMAD.MOV.U32 R180, RZ, RZ, RZ ;  /* 0x000000ffffb47224 */ /* 0x000fe200078e00ff */
[----:B------:R-:W-:Y:S01]  /*5ee0*/  MOV R190, RZ ;  /* 0x000000ff00be7202 */ /* 0x000fe20000000f00 */
[----:B------:R-:W-:Y:S01]  /*5ef0*/  IMAD.MOV.U32 R186, RZ, RZ, RZ ;  /* 0x000000ffffba7224 */ /* 0x000fe200078e00ff */
[----:B------:R-:W-:-:S02]  /*5f00*/  ISETP.NE.AND P3, PT, R111, RZ, PT ;  /* 0x000000ff6f00720c */ /* 0x000fc40003f65270 */
[----:B------:R-:W-:Y:S01]  /*5f10*/  ISETP.NE.AND P4, PT, R117, RZ, PT ;  /* 0x000000ff7500720c */ /* 0x000fe20003f85270 */
[----:B------:R-:W-:Y:S01]  /*5f20*/  IMAD.MOV.U32 R182, RZ, RZ, RZ ;  /* 0x000000ffffb67224 */ /* 0x000fe200078e00ff */
[----:B------:R-:W-:Y:S01]  /*5f30*/  ISETP.NE.AND P6, PT, R113, RZ, PT ;  /* 0x000000ff7100720c */ /* 0x000fe20003fc5270 */
[----:B------:R-:W-:Y:S01]  /*5f40*/  IMAD.MOV.U32 R184, RZ, RZ, RZ ;  /* 0x000000ffffb87224 */ /* 0x000fe200078e00ff */
[----:B------:R-:W-:Y:S01]  /*5f50*/  ISETP.NE.AND P5, PT, R115, RZ, PT ;  /* 0x000000ff7300720c */ /* 0x000fe20003fa5270 */
[C---:B------:R-:W-:Y:S01]  /*5f60*/  @!P2 IMAD R128, R89.reuse, 0x1520, R45 ;  /* 0x000015205980a824 */ /* 0x040fe200078e022d */
[----:B------:R-:W-:Y:S01]  /*5f70*/  @!P2 MOV R125, 0x4 ;  /* 0x00000004007da802 */ /* 0x000fe20000000f00 */
[----:B------:R-:W-:Y:S01]  /*5f80*/  @!P2 IMAD.MOV.U32 R129, RZ, RZ, 0x4 ;  /* 0x00000004ff81a424 */ /* 0x000fe200078e00ff */
[----:B------:R-:W-:Y:S01]  /*5f90*/  MOV R212, RZ ;  /* 0x000000ff00d47202 */ /* 0x000fe20000000f00 */
[C---:B------:R-:W-:Y:S01]  /*5fa0*/  @!P2 IMAD R126, R89.reuse, 0x1520, R47 ;  /* 0x00001520597ea824 */ /* 0x040fe200078e022f */
[----:B------:R-:W-:Y:S01]  /*5fb0*/  P2R R179, PR, RZ, 0x2 ;  /* 0x00000002ffb37803 */ /* 0x000fe20000000000 */
[----:B------:R-:W-:Y:S01]  /*5fc0*/  @!P2 IMAD.MOV.U32 R127, RZ, RZ, 0x4 ;  /* 0x00000004ff7fa424 */ /* 0x000fe200078e00ff */
[----:B------:R-:W-:Y:S01]  /*5fd0*/  P2R R175, PR, RZ, 0x1 ;  /* 0x00000001ffaf7803 */ /* 0x000fe20000000000 */
[----:B------:R-:W-:-:S02]  /*5fe0*/  @!P2 IMAD R124, R89, 0x1520, R51 ;  /* 0x00001520597ca824 */ /* 0x000fc400078e0233 */
[----:B------:R-:W-:Y:S02]  /*5ff0*/  IMAD.MOV.U32 R168, RZ, RZ, RZ ;  /* 0x000000ffffa87224 */ /* 0x000fe400078e00ff */
[----:B------:R-:W-:Y:S01]  /*6000*/  IMAD.MOV.U32 R170, RZ, RZ, RZ ;  /* 0x000000ffffaa7224 */ /* 0x000fe200078e00ff */
[----:B------:R-:W-:Y:S01]  /*6010*/  MOV R166, RZ ;  /* 0x000000ff00a67202 */ /* 0x000fe20000000f00 */
[----:B------:R-:W-:-:S04]  /*6020*/  @!P2 IMAD.WIDE R128, R128, R129, c[0x0][0x160] ;  /* 0x000058008080a625 */ /* 0x000fc800078e0281 */
[----:B------:R-:W-:Y:S01]  /*6030*/  IMAD.MOV.U32 R172, RZ, RZ, RZ ;  /* 0x000000ffffac7224 */ /* 0x000fe200078e00ff */
[----:B------:R0:W2:Y:S01]  /*6040*/  @!P2 LDG.E.CONSTANT R202, [R128.64] ;  /* 0x0000000480caa981 */ /* 0x0000a2000c1e9900 */
[----:B------:R-:W-:Y:S01]  /*6050*/  @!P2 IMAD.WIDE R126, R126, R127, c[0x0][0x160] ;  /* 0x000058007e7ea625 */ /* 0x000fe200078e027f */
[----:B------:R-:W-:-:S03]  /*6060*/  MOV R174, RZ ;  /* 0x000000ff00ae7202 */ /* 0x000fc60000000f00 */
[----:B------:R-:W-:Y:S01]  /*6070*/  IMAD.MOV.U32 R178, RZ, RZ, RZ ;  /* 0x000000ffffb27224 */ /* 0x000fe200078e00ff */
[----:B------:R1:W3:Y:S01]  /*6080*/  @!P2 LDG.E.CONSTANT R188, [R126.64] ;  /* 0x000000047ebca981 */ /* 0x0002e2000c1e9900 */
[----:B------:R-:W-:Y:S01]  /*6090*/  @!P2 IMAD.WIDE R124, R124, R125, c[0x0][0x160] ;  /* 0x000058007c7ca625 */ /* 0x000fe200078e027d */
[----:B------:R-:W-:Y:S02]  /*60a0*/  MOV R198, RZ ;  /* 0x000000ff00c67202 */ /* 0x000fe40000000f00 */
[----:B------:R-:W-:Y:S01]  /*60b0*/  MOV R200, RZ ;  /* 0x000000ff00c87202 */ /* 0x000fe20000000f00 */
[----:B------:R-:W-:Y:S01]  /*60c0*/  IMAD.MOV.U32 R176, RZ, RZ, RZ ;  /* 0x000000ffffb07224 */ /* 0x000fe200078e00ff */
[----:B------:R4:W5:Y:S01]  /*60d0*/  @!P2 LDG.E.CONSTANT R180, [R124.64] ;  /* 0x000000047cb4a981 */ /* 0x000962000c1e9900 */
[----:B------:R-:W-:Y:S01]  /*60e0*/  ISETP.GT.U32.AND P2, PT, R4, 0xc, PT ;  /* 0x0000000c0400780c */ /* 0x000fe20003f44070 */
[----:B------:R-:W-:Y:S01]  /*60f0*/  IMAD.MOV.U32 R250, RZ, RZ, RZ ;  /* 0x000000fffffa7224 */ /* 0x000fe200078e00ff */
[----:B------:R-:W-:Y:S01]  /*6100*/  MOV R242, RZ ;  /* 0x000000ff00f27202 */ /* 0x000fe20000000f00 */
[----:B------:R-:W-:Y:S01]  /*6110*/  IMAD.MOV.U32 R248, RZ, RZ, RZ ;  /* 0x000000fffff87224 */ /* 0x000fe200078e00ff */
[----:B------:R-:W-:Y:S01]  /*6120*/  MOV R236, RZ ;  /* 0x000000ff00ec7202 */ /* 0x000fe20000000f00 */
[----:B------:R-:W-:Y:S08]  /*6130*/  BAR.SYNC 0x0 ;  /* 0x0000000000007b1d */ /* 0x000ff00000000000 */
[----:B------:R-:W-:-:S02]  /*6140*/  @!P2 IMAD.MOV.U32 R131, RZ, RZ, 0x4 ;  /* 0x00000004ff83a424 */ /* 0x000fc400078e00ff */
[----:B------:R-:W-:-:S04]  /*6150*/  @!P2 IMAD R130, R89, 0x1520, R40 ;  /* 0x000015205982a824 */ /* 0x000fc800078e0228 */
[----:B------:R-:W-:-:S05]  /*6160*/  @!P2 IMAD.WIDE R130, R130, R131, c[0x0][0x160] ;  /* 0x000058008282a625 */ /* 0x000fca00078e0283 */
[----:B------:R0:W2:Y:S01]  /*6170*/  @!P2 LDG.E.CONSTANT R190, [R130.64] ;  /* 0x0000000482bea981 */ /* 0x0000a2000c1e9900 */
[----:B------:R-:W-:-:S13]  /*6180*/  ISETP.GT.OR P2, PT, R3, 0x65, P1 ;  /* 0x000000650300780c */ /* 0x000fda0000f44670 */
[----:B------:R-:W-:Y:S02]  /*6190*/  @!P2 IMAD.MOV.U32 R133, RZ, RZ, 0x4 ;  /* 0x00000004ff85a424 */ /* 0x000fe400078e00ff */
[----:B0-----:R-:W-:-:S04]  /*61a0*/  @!P2 IMAD R128, R89, 0x1520, R57 ;  /* 0x000015205980a824 */ /* 0x001fc800078e0239 */
[----:B-1----:R-:W-:-:S05]  /*61b0*/  @!P2 IMAD.WIDE R126, R128, R133, c[0x0][0x160] ;  /* 0x00005800807ea625 */ /* 0x002fca00078e0285 */
[----:B------:R0:W2:Y:S01]  /*61c0*/  @!P2 LDG.E.CONSTANT R186, [R126.64] ;  /* 0x000000047ebaa981 */ /* 0x0000a2000c1e9900 */
[----:B------:R-:W-:Y:S02]  /*61d0*/  ISETP.GT.OR P2, PT, R3, 0x63, P3 ;  /* 0x000000630300780c */ /* 0x000fe40001f44670 */
[----:B------:R-:W-:Y:S02]  /*61e0*/  P2R R169, PR, RZ, 0x10 ;  /* 0x00000010ffa97803 */ /* 0x000fe40000000000 */
[----:B------:R-:W-:-:S09]  /*61f0*/  ISETP.NE.AND P4, PT, R119, RZ, PT ;  /* 0x000000ff7700720c */ /* 0x000fd20003f85270 */
[----:B----4-:R-:W-:Y:S01]  /*6200*/  @!P2 MOV R125, 0x4 ;  /* 0x00000004007da802 */ /* 0x010fe20000000f00 */
[----:B------:R-:W-:-:S04]  /*6210*/  @!P2 IMAD R124, R89, 0x1520, R54 ;  /* 0x00001520597ca824 */ /* 0x000fc800078e0236 */
[----:B------:R-:W-:-:S04]  /*6220*/  @!P2 IMAD.WIDE R124, R124, R125, c[0x0][0x160] ;  /* 0x000058007c7ca625 */ /* 0x000fc800078e027d */
[----:B------:R-:W-:Y:S01]  /*6230*/  @!P4 IMAD R129, R89, 0x1520, R11 ;  /* 0x000015205981c824 */ /* 0x000fe200078e020b */
[----:B------:R1:W4:Y:S01]  /*6240*/  @!P2 LDG.E.CONSTANT R182, [R124.64] ;  /* 0x000000047cb6a981 */ /* 0x000322000c1e9900 */
[----:B------:R-:W-:Y:S01]  /*6250*/  ISETP.NE.AND P2, PT, R135, RZ, PT ;  /* 0x000000ff8700720c */ /* 0x000fe20003f45270 */
[----:B0-----:R-:W-:-:S04]  /*6260*/  @!P4 IMAD.MOV.U32 R126, RZ, RZ, 0x4 ;  /* 0x00000004ff7ec424 */ /* 0x001fc800078e00ff */
[----:B------:R-:W-:Y:S01]  /*6270*/  @!P4 IMAD.WIDE R126, R129, R126, c[0x0][0x160] ;  /* 0x00005800817ec625 */ /* 0x000fe200078e027e */
[----:B------:R-:W-:-:S04]  /*6280*/  @!P6 MOV R167, 0x4 ;  /* 0x0000000400a7e802 */ /* 0x000fc80000000f00 */
[----:B------:R0:W2:Y:S01]  /*6290*/  @!P4 LDG.E.CONSTANT R184, [R126.64] ;  /* 0x000000047eb8c981 */ /* 0x0000a2000c1e9900 */
[----:B------:R-:W-:Y:S01]  /*62a0*/  ISETP.NE.AND P4, PT, R169, RZ, PT ;  /* 0x000000ffa900720c */ /* 0x000fe20003f85270 */
[C---:B------:R-:W-:Y:S02]  /*62b0*/  @!P6 IMAD R130, R89.reuse, 0x1520, R23 ;  /* 0x000015205982e824 */ /* 0x040fe400078e0217 */
[----:B------:R-:W-:Y:S02]  /*62c0*/  @!P2 IMAD R128, R89, 0x1520, R28 ;  /* 0x000015205980a824 */ /* 0x000fe400078e021c */
[----:B------:R-:W-:Y:S01]  /*62d0*/  @!P2 IMAD.MOV.U32 R133, RZ, RZ, 0x4 ;  /* 0x00000004ff85a424 */ /* 0x000fe200078e00ff */
[----:B------:R-:W-:Y:S01]  /*62e0*/  ISETP.NE.AND P1, PT, R121, RZ, PT ;  /* 0x000000ff7900720c */ /* 0x000fe20003f25270 */
[----:B------:R-:W-:Y:S02]  /*62f0*/  @!P5 IMAD R131, R89, 0x1520, R76 ;  /* 0x000015205983d824 */ /* 0x000fe400078e024c */
[----:B-1----:R-:W-:-:S04]  /*6300*/  @!P2 IMAD.WIDE R124, R128, R133, c[0x0][0x160] ;  /* 0x00005800807ca625 */ /* 0x002fc800078e0285 */
[----:B------:R-:W-:Y:S01]  /*6310*/  @!P5 IMAD.MOV.U32 R132, RZ, RZ, 0x4 ;  /* 0x00000004ff84d424 */ /* 0x000fe200078e00ff */
[----:B------:R1:W2:Y:S01]  /*6320*/  @!P2 LDG.E.CONSTANT R212, [R124.64] ;  /* 0x000000047cd4a981 */ /* 0x0002a2000c1e9900 */
[----:B------:R-:W-:Y:S01]  /*6330*/  @!P6 IMAD.WIDE R128, R130, R167, c[0x0][0x160] ;  /* 0x000058008280e625 */ /* 0x000fe200078e02a7 */
[----:B------:R-:W-:-:S03]  /*6340*/  ISETP.NE.AND P0, PT, R134, RZ, PT ;  /* 0x000000ff8600720c */ /* 0x000fc60003f05270 */
[----:B------:R-:W-:Y:S01]  /*6350*/  @!P5 IMAD.WIDE R130, R131, R132, c[0x0][0x160] ;  /* 0x000058008382d625 */ /* 0x000fe200078e0284 */
[----:B------:R0:W2:Y:S01]  /*6360*/  @!P6 LDG.E.CONSTANT R168, [R128.64] ;  /* 0x0000000480a8e981 */ /* 0x0000a2000c1e9900 */
[----:B------:R-:W-:Y:S02]  /*6370*/  ISETP.NE.AND P2, PT, R136, RZ, PT ;  /* 0x000000ff8800720c */ /* 0x000fe40003f45270 */
[----:B------:R-:W-:Y:S01]  /*6380*/  @!P4 IMAD R132, R89, 0x1520, R82 ;  /* 0x000015205984c824 */ /* 0x000fe200078e0252 */
[----:B------:R-:W-:Y:S01]  /*6390*/  ISETP.NE.AND P6, PT, R140, RZ, PT ;  /* 0x000000ff8c00720c */ /* 0x000fe20003fc5270 */
[----:B------:R-:W-:Y:S01]  /*63a0*/  @!P4 IMAD.MOV.U32 R173, RZ, RZ, 0x4 ;  /* 0x00000004ffadc424 */ /* 0x000fe200078e00ff */
[----:B------:R-:W-:Y:S01]  /*63b0*/  ISETP.NE.AND P3, PT, R123, RZ, PT ;  /* 0x000000ff7b00720c */ /* 0x000fe20003f65270 */
[----:B------:R-:W-:Y:S01]  /*63c0*/  @!P1 IMAD R133, R89, 0x1520, R55 ;  /* 0x0000152059859824 */ /* 0x000fe200078e0237 */
[----:B------:R-:W-:Y:S01]  /*63d0*/  P2R R177, PR, RZ, 0x40 ;  /* 0x00000040ffb17803 */ /* 0x000fe20000000000 */
[----:B-1----:R-:W-:Y:S01]  /*63e0*/  @!P4 IMAD.WIDE R124, R132, R173, c[0x0][0x160] ;  /* 0x00005800847cc625 */ /* 0x002fe200078e02ad */
[----:B------:R-:W-:Y:S01]  /*63f0*/  ISETP.NE.AND P6, PT, R141, RZ, PT ;  /* 0x000000ff8d00720c */ /* 0x000fe20003fc5270 */
[----:B------:R1:W3:Y:S01]  /*6400*/  @!P5 LDG.E.CONSTANT R166, [R130.64] ;  /* 0x0000000482a6d981 */ /* 0x0002e2000c1e9900 */
[----:B------:R-:W-:-:S03]  /*6410*/  @!P1 MOV R192, 0x4 ;  /* 0x0000000400c09802 */ /* 0x000fc60000000f00 */
[----:B------:R0:W3:Y:S01]  /*6420*/  @!P4 LDG.E.CONSTANT R170, [R124.64] ;  /* 0x000000047caac981 */ /* 0x0000e2000c1e9900 */
[----:B------:R-:W-:Y:S02]  /*6430*/  ISETP.NE.AND P4, PT, R142, RZ, PT ;  /* 0x000000ff8e00720c */ /* 0x000fe40003f85270 */
[----:B------:R-:W-:Y:S01]  /*6440*/  ISETP.NE.AND P5, PT, R139, RZ, PT ;  /* 0x000000ff8b00720c */ /* 0x000fe20003fa5270 */
[----:B------:R-:W-:Y:S01]  /*6450*/  @!P0 IMAD R169, R89, 0x1520, R9 ;  /* 0x0000152059a98824 */ /* 0x000fe200078e0209 */
[----:B------:R-:W-:Y:S01]  /*6460*/  @!P2 MOV R196, 0x4 ;  /* 0x0000000400c4a802 */ /* 0x000fe20000000f00 */
[----:B-1----:R-:W-:Y:S01]  /*6470*/  @!P0 IMAD.MOV.U32 R130, RZ, RZ, 0x4 ;  /* 0x00000004ff828424 */ /* 0x002fe200078e00ff */
[----:B------:R-:W-:Y:S01]  /*6480*/  P2R R173, PR, RZ, 0x10 ;  /* 0x00000010ffad7803 */ /* 0x000fe20000000000 */
[----:B0-----:R-:W-:Y:S01]  /*6490*/  @!P1 IMAD.WIDE R126, R133, R192, c[0x0][0x160] ;  /* 0x00005800857e9625 */ /* 0x001fe200078e02c0 */
[----:B------:R-:W-:-:S03]  /*64a0*/  ISETP.NE.AND P4, PT, R143, RZ, PT ;  /* 0x000000ff8f00720c */ /* 0x000fc60003f85270 */
[C---:B------:R-:W-:Y:S01]  /*64b0*/  @!P2 IMAD R171, R89.reuse, 0x1520, R84 ;  /* 0x0000152059aba824 */ /* 0x040fe200078e0254 */
[----:B------:R0:W3:Y:S01]  /*64c0*/  @!P1 LDG.E.CONSTANT R172, [R126.64] ;  /* 0x000000047eac9981 */ /* 0x0000e2000c1e9900 */
[----:B------:R-:W-:Y:S02]  /*64d0*/  @!P3 IMAD R167, R89, 0x1520, R59 ;  /* 0x0000152059a7b824 */ /* 0x000fe400078e023b */
[----:B------:R-:W-:Y:S02]  /*64e0*/  @!P3 IMAD.MOV.U32 R194, RZ, RZ, 0x4 ;  /* 0x00000004ffc2b424 */ /* 0x000fe400078e00ff */
[----:B------:R-:W-:Y:S01]  /*64f0*/  @!P0 IMAD.WIDE R130, R169, R130, c[0x0][0x160] ;  /* 0x00005800a9828625 */ /* 0x000fe200078e0282 */
[----:B------:R-:W-:-:S03]  /*6500*/  ISETP.NE.AND P1, PT, R137, RZ, PT ;  /* 0x000000ff8900720c */ /* 0x000fc60003f25270 */
[----:B------:R-:W-:Y:S01]  /*6510*/  @!P2 IMAD.WIDE R132, R171, R196, c[0x0][0x160] ;  /* 0x00005800ab84a625 */ /* 0x000fe200078e02c4 */
[----:B------:R1:W3:Y:S03]  /*6520*/  @!P0 LDG.E.CONSTANT R176, [R130.64] ;  /* 0x0000000482b08981 */ /* 0x0002e6000c1e9900 */
[----:B------:R-:W-:Y:S01]  /*6530*/  @!P6 IMAD R169, R89, 0x1520, R24 ;  /* 0x0000152059a9e824 */ /* 0x000fe200078e0218 */
[----:B------:R1:W3:Y:S01]  /*6540*/  @!P2 LDG.E.CONSTANT R178, [R132.64] ;  /* 0x0000000484b2a981 */ /* 0x0002e2000c1e9900 */
[----:B------:R-:W-:Y:S02]  /*6550*/  @!P6 IMAD.MOV.U32 R206, RZ, RZ, 0x4 ;  /* 0x00000004ffcee424 */ /* 0x000fe400078e00ff */
[----:B------:R-:W-:-:S04]  /*6560*/  @!P3 IMAD.WIDE R128, R167, R194, c[0x0][0x160] ;  /* 0x00005800a780b625 */ /* 0x000fc800078e02c2 */
[----:B------:R-:W-:Y:S01]  /*6570*/  IMAD.MOV.U32 R196, RZ, RZ, RZ ;  /* 0x000000ffffc47224 */ /* 0x000fe200078e00ff */
[----:B------:R1:W3:Y:S01]  /*6580*/  @!P3 LDG.E.CONSTANT R174, [R128.64] ;  /* 0x0000000480aeb981 */ /* 0x0002e2000c1e9900 */
[----:B0-----:R-:W-:Y:S01]  /*6590*/  @!P6 IMAD.WIDE R126, R169, R206, c[0x0][0x160] ;  /* 0x00005800a97ee625 */ /* 0x001fe200078e02ce */
[----:B------:R-:W-:-:S03]  /*65a0*/  ISETP.NE.AND P3, PT, R144, RZ, PT ;  /* 0x000000ff9000720c */ /* 0x000fc60003f65270 */
[----:B-1----:R-:W-:Y:S01]  /*65b0*/  @!P5 IMAD R132, R89, 0x1520, R53 ;  /* 0x000015205984d824 */ /* 0x002fe200078e0235 */
[----:B------:R0:W3:Y:S01]  /*65c0*/  @!P6 LDG.E.CONSTANT R196, [R126.64] ;  /* 0x000000047ec4e981 */ /* 0x0000e2000c1e9900 */
[----:B------:R-:W-:Y:S01]  /*65d0*/  @!P5 IMAD.MOV.U32 R133, RZ, RZ, 0x4 ;  /* 0x00000004ff85d424 */ /* 0x000fe200078e00ff */
[----:B------:R-:W-:Y:S01]  /*65e0*/  ISETP.NE.AND P6, PT, R177, RZ, PT ;  /* 0x000000ffb100720c */ /* 0x000fe20003fc5270 */
[----:B------:R-:W-:Y:S02]  /*65f0*/  @!P4 IMAD R167, R89, 0x1520, R19 ;  /* 0x0000152059a7c824 */ /* 0x000fe400078e0213 */
[----:B------:R-:W-:Y:S02]  /*6600*/  @!P4 IMAD.MOV.U32 R204, RZ, RZ, 0x4 ;  /* 0x00000004ffccc424 */ /* 0x000fe400078e00ff */
[----:B------:R-:W-:Y:S01]  /*6610*/  @!P5 IMAD.WIDE R132, R132, R133, c[0x0][0x160] ;  /* 0x000058008484d625 */ /* 0x000fe200078e0285 */
[----:B------:R-:W-:-:S03]  /*6620*/  @!P1 MOV R208, 0x4 ;  /* 0x0000000400d09802 */ /* 0x000fc60000000f00 */
[----:B------:R-:W-:Y:S01]  /*6630*/  @!P4 IMAD.WIDE R124, R167, R204, c[0x0][0x160] ;  /* 0x00005800a77cc625 */ /* 0x000fe200078e02cc */
[----:B------:R1:W3:Y:S01]  /*6640*/  @!P5 LDG.E.CONSTANT R198, [R132.64] ;  /* 0x0000000484c6d981 */ /* 0x0002e2000c1e9900 */
[----:B------:R-:W-:Y:S02]  /*6650*/  ISETP.NE.AND P5, PT, R146, RZ, PT ;  /* 0x000000ff9200720c */ /* 0x000fe40003fa5270 */
[----:B------:R-:W-:Y:S01]  /*6660*/  @!P1 IMAD R171, R89, 0x1520, R77 ;  /* 0x0000152059ab9824 */ /* 0x000fe200078e024d */
[----:B------:R0:W3:Y:S01]  /*6670*/  @!P4 LDG.E.CONSTANT R200, [R124.64] ;  /* 0x000000047cc8c981 */ /* 0x0000e2000c1e9900 */
[----:B------:R-:W-:Y:S01]  /*6680*/  IMAD.MOV.U32 R194, RZ, RZ, RZ ;  /* 0x000000ffffc27224 */ /* 0x000fe200078e00ff */
[----:B------:R-:W-:Y:S01]  /*6690*/  ISETP.NE.AND P4, PT, R173, RZ, PT ;  /* 0x000000ffad00720c */ /* 0x000fe20003f85270 */
[----:B------:R-:W-:Y:S01]  /*66a0*/  @!P1 IMAD.WIDE R128, R171, R208, c[0x0][0x160] ;  /* 0x00005800ab809625 */ /* 0x000fe200078e02d0 */
[----:B------:R-:W-:-:S03]  /*66b0*/  MOV R204, RZ ;  /* 0x000000ff00cc7202 */ /* 0x000fc60000000f00 */
[C---:B------:R-:W-:Y:S01]  /*66c0*/  @!P3 IMAD R171, R89.reuse, 0x1520, R85 ;  /* 0x0000152059abb824 */ /* 0x040fe200078e0255 */
[----:B------:R0:W3:Y:S01]  /*66d0*/  @!P1 LDG.E.CONSTANT R194, [R128.64] ;  /* 0x0000000480c29981 */ /* 0x0000e2000c1e9900 */
[----:B------:R-:W-:Y:S02]  /*66e0*/  @!P3 IMAD.MOV.U32 R216, RZ, RZ, 0x4 ;  /* 0x00000004ffd8b424 */ /* 0x000fe400078e00ff */
[----:B------:R-:W-:Y:S02]  /*66f0*/  @P6 IMAD R167, R89, 0x1520, R30 ;  /* 0x0000152059a76824 */ /* 0x000fe400078e021e */
[----:B------:R-:W-:Y:S01]  /*6700*/  @P6 IMAD.MOV.U32 R210, RZ, RZ, 0x4 ;  /* 0x00000004ffd26424 */ /* 0x000fe200078e00ff */
[----:B------:R-:W-:Y:S01]  /*6710*/  MOV R208, RZ ;  /* 0x000000ff00d07202 */ /* 0x000fe20000000f00 */
[----:B0-----:R-:W-:Y:S01]  /*6720*/  @!P3 IMAD.WIDE R128, R171, R216, c[0x0][0x160] ;  /* 0x00005800ab80b625 */ /* 0x001fe200078e02d8 */
[----:B------:R-:W-:-:S03]  /*6730*/  ISETP.NE.AND P0, PT, R138, RZ, PT ;  /* 0x000000ff8a00720c */ /* 0x000fc60003f05270 */
[----:B------:R-:W-:Y:S01]  /*6740*/  @P6 IMAD.WIDE R124, R167, R210, c[0x0][0x160] ;  /* 0x00005800a77c6625 */ /* 0x000fe200078e02d2 */
[----:B------:R0:W3:Y:S01]  /*6750*/  @!P3 LDG.E.CONSTANT R204, [R128.64] ;  /* 0x0000000480ccb981 */ /* 0x0000e2000c1e9900 */
[----:B------:R-:W-:Y:S02]  /*6760*/  ISETP.GT.U32.AND P3, PT, R107, 0xc, PT ;  /* 0x0000000c6b00780c */ /* 0x000fe40003f64070 */
[C---:B------:R-:W-:Y:S01]  /*6770*/  @!P5 IMAD R167, R89.reuse, 0x1520, R21 ;  /* 0x0000152059a7d824 */ /* 0x040fe200078e0215 */
[----:B------:R0:W3:Y:S01]  /*6780*/  @P6 LDG.E.CONSTANT R208, [R124.64] ;  /* 0x000000047cd06981 */ /* 0x0000e2000c1e9900 */
[----:B------:R-:W-:Y:S01]  /*6790*/  @!P5 IMAD.MOV.U32 R216, RZ, RZ, 0x4 ;  /* 0x00000004ffd8d424 */ /* 0x000fe200078e00ff */
[----:B------:R-:W-:Y:S01]  /*67a0*/  MOV R210, RZ ;  /* 0x000000ff00d27202 */ /* 0x000fe20000000f00 */
[----:B------:R-:W-:Y:S02]  /*67b0*/  @!P4 IMAD R169, R89, 0x1520, R7 ;  /* 0x0000152059a9c824 */ /* 0x000fe400078e0207 */
[----:B------:R-:W-:Y:S01]  /*67c0*/  @!P4 IMAD.MOV.U32 R214, RZ, RZ, 0x4 ;  /* 0x00000004ffd6c424 */ /* 0x000fe200078e00ff */
[----:B------:R-:W-:Y:S01]  /*67d0*/  MOV R206, RZ ;  /* 0x000000ff00ce7202 */ /* 0x000fe20000000f00 */
[----:B0-----:R-:W-:Y:S01]  /*67e0*/  @!P5 IMAD.WIDE R124, R167, R216, c[0x0][0x160] ;  /* 0x00005800a77cd625 */ /* 0x001fe200078e02d8 */
[----:B------:R-:W-:-:S03]  /*67f0*/  ISETP.NE.AND P2, PT, R145, RZ, PT ;  /* 0x000000ff9100720c */ /* 0x000fc60003f45270 */
[----:B------:R-:W-:Y:S01]  /*6800*/  @!P4 IMAD.WIDE R126, R169, R214, c[0x0][0x160] ;  /* 0x00005800a97ec625 */ /* 0x000fe200078e02d6 */
[----:B------:R0:W3:Y:S01]  /*6810*/  @!P5 LDG.E.CONSTANT R210, [R124.64] ;  /* 0x000000047cd2d981 */ /* 0x0000e2000c1e9900 */
[----:B------:R-:W-:Y:S02]  /*6820*/  ISETP.GT.U32.AND P5, PT, R5, 0xc, PT ;  /* 0x0000000c0500780c */ /* 0x000fe40003fa4070 */
[----:B------:R-:W-:Y:S01]  /*6830*/  @!P0 IMAD R130, R89, 0x1520, R79 ;  /* 0x0000152059828824 */ /* 0x000fe200078e024f */
[----:B------:R0:W3:Y:S01]  /*6840*/  @!P4 LDG.E.CONSTANT R206, [R126.64] ;  /* 0x000000047ecec981 */ /* 0x0000e2000c1e9900 */
[----:B------:R-:W-:Y:S01]  /*6850*/  @!P0 IMAD.MOV.U32 R131, RZ, RZ, 0x4 ;  /* 0x00000004ff838424 */ /* 0x000fe200078e00ff */
[----:B------:R-:W-:Y:S02]  /*6860*/  ISETP.NE.AND P6, PT, R148, RZ, PT ;  /* 0x000000ff9400720c */ /* 0x000fe40003fc5270 */
[----:B------:R-:W-:Y:S01]  /*6870*/  ISETP.GT.U32.AND P4, PT, R109, 0xc, PT ;  /* 0x0000000c6d00780c */ /* 0x000fe20003f84070 */
[----:B-1----:R-:W-:Y:S01]  /*6880*/  @!P3 IMAD R133, R89, 0x1520, R0 ;  /* 0x000015205985b824 */ /* 0x002fe200078e0200 */
[----:B------:R-:W-:Y:S01]  /*6890*/  @!P3 MOV R214, 0x4 ;  /* 0x0000000400d6b802 */ /* 0x000fe20000000f00 */
[----:B------:R-:W-:Y:S01]  /*68a0*/  @!P0 IMAD.WIDE R130, R130, R131, c[0x0][0x160] ;  /* 0x0000580082828625 */ /* 0x000fe200078e0283 */
[----:B------:R-:W-:-:S03]  /*68b0*/  MOV R192, RZ ;  /* 0x000000ff00c07202 */ /* 0x000fc60000000f00 */
[----:B0-----:R-:W-:Y:S01]  /*68c0*/  @!P3 IMAD.WIDE R126, R133, R214, c[0x0][0x160] ;  /* 0x00005800857eb625 */ /* 0x001fe200078e02d6 */
[----:B------:R-:W-:Y:S02]  /*68d0*/  @!P5 MOV R216, 0x4 ;  /* 0x0000000400d8d802 */ /* 0x000fe40000000f00 */
[----:B------:R0:W3:Y:S01]  /*68e0*/  @!P0 LDG.E.CONSTANT R192, [R130.64] ;  /* 0x0000000482c08981 */ /* 0x0000e2000c1e9900 */
[C---:B------:R-:W-:Y:S01]  /*68f0*/  @!P5 IMAD R133, R89.reuse, 0x1520, R41 ;  /* 0x000015205985d824 */ /* 0x040fe200078e0229 */
[----:B------:R-:W-:Y:S01]  /*6900*/  MOV R132, RZ ;  /* 0x000000ff00847202 */ /* 0x000fe20000000f00 */
[----:B------:R-:W-:Y:S01]  /*6910*/  @!P4 IMAD.MOV.U32 R169, RZ, RZ, 0x4 ;  /* 0x00000004ffa9c424 */ /* 0x000fe200078e00ff */
[----:B------:R1:W3:Y:S01]  /*6920*/  @!P3 LDG.E.CONSTANT R250, [R126.64] ;  /* 0x000000047efab981 */ /* 0x0002e2000c1e9900 */
[C---:B------:R-:W-:Y:S02]  /*6930*/  @!P4 IMAD R128, R89.reuse, 0x1520, R71 ;  /* 0x000015205980c824 */ /* 0x040fe400078e0247 */
[----:B0-----:R-:W-:-:S02]  /*6940*/  @!P2 IMAD R130, R89, 0x1520, R12 ;  /* 0x000015205982a824 */ /* 0x001fc400078e020c */
[----:B------:R-:W-:Y:S02]  /*6950*/  @!P2 IMAD.MOV.U32 R131, RZ, RZ, 0x4 ;  /* 0x00000004ff83a424 */ /* 0x000fe400078e00ff */
[----:B-1----:R-:W-:Y:S02]  /*6960*/  @!P6 IMAD R126, R89, 0x1520, R80 ;  /* 0x00001520597ee824 */ /* 0x002fe400078e0250 */
[----:B------:R-:W-:Y:S02]  /*6970*/  @!P6 IMAD.MOV.U32 R127, RZ, RZ, 0x4 ;  /* 0x00000004ff7fe424 */ /* 0x000fe400078e00ff */
[----:B------:R-:W-:-:S04]  /*6980*/  @!P2 IMAD.WIDE R130, R130, R131, c[0x0][0x160] ;  /* 0x000058008282a625 */ /* 0x000fc800078e0283 */
[----:B------:R-:W-:Y:S01]  /*6990*/  @!P5 IMAD.WIDE R124, R133, R216, c[0x0][0x160] ;  /* 0x00005800857cd625 */ /* 0x000fe200078e02d8 */
[----:B------:R0:W3:Y:S03]  /*69a0*/  @!P2 LDG.E.CONSTANT R132, [R130.64] ;  /* 0x000000048284a981 */ /* 0x0000e6000c1e9900 */
[----:B------:R-:W-:Y:S02]  /*69b0*/  IMAD.MOV.U32 R216, RZ, RZ, RZ ;  /* 0x000000ffffd87224 */ /* 0x000fe400078e00ff */
[----:B------:R-:W-:Y:S01]  /*69c0*/  @!P4 IMAD.WIDE R128, R128, R169, c[0x0][0x160] ;  /* 0x000058008080c625 */ /* 0x000fe200078e02a9 */
[----:B------:R-:W-:Y:S01]  /*69d0*/  ISETP.NE.AND P2, PT, R147, RZ, PT ;  /* 0x000000ff9300720c */ /* 0x000fe20003f45270 */
[----:B------:R1:W3:Y:S02]  /*69e0*/  @!P5 LDG.E.CONSTANT R248, [R124.64] ;  /* 0x000000047cf8d981 */ /* 0x0002e4000c1e9900 */
[----:B------:R-:W-:-:S02]  /*69f0*/  @!P6 IMAD.WIDE R126, R126, R127, c[0x0][0x160] ;  /* 0x000058007e7ee625 */ /* 0x000fc400078e027f */
[----:B------:R1:W3:Y:S04]  /*6a00*/  @!P4 LDG.E.CONSTANT R242, [R128.64] ;  /* 0x0000000480f2c981 */ /* 0x0002e8000c1e9900 */
[----:B------:R1:W3:Y:S01]  /*6a10*/  @!P6 LDG.E.CONSTANT R216, [R126.64] ;  /* 0x000000047ed8e981 */ /* 0x0002e2000c1e9900 */
[----:B------:R-:W-:-:S03]  /*6a20*/  ISETP.GT.U32.AND P6, PT, R105, 0xc, PT ;  /* 0x0000000c6900780c */ /* 0x000fc60003fc4070 */
[----:B0-----:R-:W-:Y:S02]  /*6a30*/  @!P2 IMAD R130, R89, 0x1520, R74 ;  /* 0x000015205982a824 */ /* 0x001fe400078e024a */
[----:B------:R-:W-:Y:S01]  /*6a40*/  @!P2 IMAD.MOV.U32 R131, RZ, RZ, 0x4 ;  /* 0x00000004ff83a424 */ /* 0x000fe200078e00ff */
[----:B------:R-:W-:-:S03]  /*6a50*/  MOV R214, RZ ;  /* 0x000000ff00d67202 */ /* 0x000fc60000000f00 */
[----:B------:R-:W-:-:S04]  /*6a60*/  @!P2 IMAD.WIDE R130, R130, R131, c[0x0][0x160] ;  /* 0x000058008282a625 */ /* 0x000fc800078e0283 */
[----:B-1----:R-:W-:Y:S01]  /*6a70*/  @!P6 IMAD.MOV.U32 R125, RZ, RZ, 0x4 ;  /* 0x00000004ff7de424 */ /* 0x002fe200078e00ff */
[----:B------:R0:W3:Y:S01]  /*6a80*/  @!P2 LDG.E.CONSTANT R214, [R130.64] ;  /* 0x0000000482d6a981 */ /* 0x0000e2000c1e9900 */
[----:B------:R-:W-:-:S04]  /*6a90*/  @!P6 IMAD R124, R89, 0x1520, R63 ;  /* 0x00001520597ce824 */ /* 0x000fc800078e023f */
[----:B------:R-:W-:Y:S01]  /*6aa0*/  @!P6 IMAD.WIDE R124, R124, R125, c[0x0][0x160] ;  /* 0x000058007c7ce625 */ /* 0x000fe200078e027d */
[----:B------:R-:W-:-:S03]  /*6ab0*/  ISETP.GT.U32.AND P2, PT, R2, 0xc, PT ;  /* 0x0000000c0200780c */ /* 0x000fc60003f44070 */
[----:B0-----:R-:W-:Y:S01]  /*6ac0*/  @!P3 IMAD.MOV.U32 R131, RZ, RZ, 0x4 ;  /* 0x00000004ff83b424 */ /* 0x001fe200078e00ff */
[----:B------:R0:W3:Y:S01]  /*6ad0*/  @!P6 LDG.E.CONSTANT R236, [R124.64] ;  /* 0x000000047cece981 */ /* 0x0000e2000c1e9900 */
[----:B------:R-:W-:Y:S01]  /*6ae0*/  @!P3 IMAD R130, R89, 0x1520, R67 ;  /* 0x000015205982b824 */ /* 0x000fe200078e0243 */
[----:B------:R-:W-:-:S03]  /*6af0*/  MOV R232, RZ ;  /* 0x000000ff00e87202 */ /* 0x000fc60000000f00 */
[----:B------:R-:W-:-:S05]  /*6b00*/  @!P3 IMAD.WIDE R130, R130, R131, c[0x0][0x160] ;  /* 0x000058008282b625 */ /* 0x000fca00078e0283 */
[----:B------:R1:W3:Y:S01]  /*6b10*/  @!P3 LDG.E.CONSTANT R232, [R130.64] ;  /* 0x0000000482e8b981 */ /* 0x0002e2000c1e9900 */
[----:B------:R-:W-:Y:S01]  /*6b20*/  @!P2 MOV R129, 0x4 ;  /* 0x000000040081a802 */ /* 0x000fe20000000f00 */
[C---:B------:R-:W-:Y:S02]  /*6b30*/  @!P2 IMAD R128, R89.reuse, 0x1520, R29 ;  /* 0x000015205980a824 */ /* 0x040fe400078e021d */
[----:B------:R-:W-:Y:S02]  /*6b40*/  @!P4 IMAD.MOV.U32 R127, RZ, RZ, 0x4 ;  /* 0x00000004ff7fc424 */ /* 0x000fe400078e00ff */
[----:B------:R-:W-:Y:S01]  /*6b50*/  @!P4 IMAD R126, R89, 0x1520, R72 ;  /* 0x00001520597ec824 */ /* 0x000fe200078e0248 */
[----:B------:R-:W-:Y:S01]  /*6b60*/  MOV R244, RZ ;  /* 0x000000ff00f47202 */ /* 0x000fe20000000f00 */
[----:B------:R-:W-:Y:S01]  /*6b70*/  @!P2 IMAD.WIDE R128, R128, R129, c[0x0][0x160] ;  /* 0x000058008080a625 */ /* 0x000fe200078e0281 */
[----:B------:R-:W-:-:S03]  /*6b80*/  MOV R228, RZ ;  /* 0x000000ff00e47202 */ /* 0x000fc60000000f00 */
[----:B------:R-:W-:Y:S01]  /*6b90*/  @!P4 IMAD.WIDE R126, R126, R127, c[0x0][0x160] ;  /* 0x000058007e7ec625 */ /* 0x000fe200078e027f */
[----:B------:R0:W3:Y:S04]  /*6ba0*/  @!P2 LDG.E.CONSTANT R244, [R128.64] ;  /* 0x0000000480f4a981 */ /* 0x0000e8000c1e9900 */
[----:B------:R1:W3:Y:S01]  /*6bb0*/  @!P4 LDG.E.CONSTANT R228, [R126.64] ;  /* 0x000000047ee4c981 */ /* 0x0002e2000c1e9900 */
[----:B------:R-:W-:Y:S01]  /*6bc0*/  MOV R218, RZ ;  /* 0x000000ff00da7202 */ /* 0x000fe20000000f00 */
[----:B0-----:R-:W-:Y:S02]  /*6bd0*/  @!P2 IMAD.MOV.U32 R129, RZ, RZ, 0x4 ;  /* 0x00000004ff81a424 */ /* 0x001fe400078e00ff */
[----:B------:R-:W-:-:S04]  /*6be0*/  @!P2 IMAD R128, R89, 0x1520, R48 ;  /* 0x000015205980a824 */ /* 0x000fc800078e0230 */
[----:B------:R-:W-:Y:S01]  /*6bf0*/  @!P2 IMAD.WIDE R128, R128, R129, c[0x0][0x160] ;  /* 0x000058008080a625 */ /* 0x000fe200078e0281 */
[----:B------:R-:W-:-:S03]  /*6c00*/  MOV R222, RZ ;  /* 0x000000ff00de7202 */ /* 0x000fc60000000f00 */
[----:B------:R-:W-:Y:S01]  /*6c10*/  @!P5 IMAD.MOV.U32 R125, RZ, RZ, 0x4 ;  /* 0x00000004ff7dd424 */ /* 0x000fe200078e00ff */
[----:B------:R0:W3:Y:S01]  /*6c20*/  @!P2 LDG.E.CONSTANT R218, [R128.64] ;  /* 0x0000000480daa981 */ /* 0x0000e2000c1e9900 */
[----:B------:R-:W-:Y:S01]  /*6c30*/  @!P5 IMAD R124, R89, 0x1520, R43 ;  /* 0x00001520597cd824 */ /* 0x000fe200078e022b */
[----:B------:R-:W-:-:S03]  /*6c40*/  MOV R226, RZ ;  /* 0x000000ff00e27202 */ /* 0x000fc60000000f00 */
[----:B------:R-:W-:-:S04]  /*6c50*/  @!P5 IMAD.WIDE R124, R124, R125, c[0x0][0x160] ;  /* 0x000058007c7cd625 */ /* 0x000fc800078e027d */
[----:B0-----:R-:W-:Y:S01]  /*6c60*/  @!P4 IMAD.MOV.U32 R129, RZ, RZ, 0x4 ;  /* 0x00000004ff81c424 */ /* 0x001fe200078e00ff */
[----:B-1----:R-:W-:Y:S01]  /*6c70*/  P2R R130, PR, RZ, 0x4 ;  /* 0x00000004ff827803 */ /* 0x002fe20000000000 */
[----:B------:R-:W-:Y:S01]  /*6c80*/  @!P4 IMAD R128, R89, 0x1520, R69 ;  /* 0x000015205980c824 */ /* 0x000fe200078e0245 */
[----:B------:R-:W-:Y:S01]  /*6c90*/  ISETP.NE.AND P2, PT, R149, RZ, PT ;  /* 0x000000ff9500720c */ /* 0x000fe20003f45270 */
[----:B------:R0:W3:Y:S02]  /*6ca0*/  @!P5 LDG.E.CONSTANT R222, [R124.64] ;  /* 0x000000047cded981 */ /* 0x0000e4000c1e9900 */
[----:B------:R-:W-:Y:S01]  /*6cb0*/  @!P4 IMAD.WIDE R128, R128, R129, c[0x0][0x160] ;  /* 0x000058008080c625 */ /* 0x000fe200078e0281 */
[----:B------:R-:W-:-:S03]  /*6cc0*/  MOV R220, RZ ;  /* 0x000000ff00dc7202 */ /* 0x000fc60000000f00 */
[----:B------:R-:W-:Y:S01]  /*6cd0*/  @!P6 IMAD.MOV.U32 R127, RZ, RZ, 0x4 ;  /* 0x00000004ff7fe424 */ /* 0x000fe200078e00ff */
[----:B------:R1:W3:Y:S01]  /*6ce0*/  @!P4 LDG.E.CONSTANT R226, [R128.64] ;  /* 0x0000000480e2c981 */ /* 0x0002e2000c1e9900 */
[C---:B------:R-:W-:Y:S02]  /*6cf0*/  @!P6 IMAD R126, R89.reuse, 0x1520, R61 ;  /* 0x00001520597ee824 */ /* 0x040fe400078e023d */
[----:B0-----:R-:W-:Y:S02]  /*6d00*/  @!P3 IMAD.MOV.U32 R125, RZ, RZ, 0x4 ;  /* 0x00000004ff7db424 */ /* 0x001fe400078e00ff */
[C---:B------:R-:W-:Y:S01]  /*6d10*/  @!P3 IMAD R124, R89.reuse, 0x1520, R65 ;  /* 0x00001520597cb824 */ /* 0x040fe200078e0241 */
[----:B------:R-:W-:Y:S01]  /*6d20*/  MOV R224, RZ ;  /* 0x000000ff00e07202 */ /* 0x000fe20000000f00 */
[----:B-1----:R-:W-:Y:S02]  /*6d30*/  @!P6 IMAD.MOV.U32 R129, RZ, RZ, 0x4 ;  /* 0x00000004ff81e424 */ /* 0x002fe400078e00ff */
[----:B------:R-:W-:Y:S01]  /*6d40*/  @!P6 IMAD R128, R89, 0x1520, R62 ;  /* 0x000015205980e824 */ /* 0x000fe200078e023e */
[----:B------:R-:W-:Y:S01]  /*6d50*/  MOV R238, RZ ;  /* 0x000000ff00ee7202 */ /* 0x000fe20000000f00 */
[----:B------:R-:W-:-:S04]  /*6d60*/  @!P6 IMAD.WIDE R126, R126, R127, c[0x0][0x160] ;  /* 0x000058007e7ee625 */ /* 0x000fc800078e027f */
[----:B------:R-:W-:Y:S01]  /*6d70*/  @!P3 IMAD.WIDE R124, R124, R125, c[0x0][0x160] ;  /* 0x000058007c7cb625 */ /* 0x000fe200078e027d */
[----:B------:R0:W3:Y:S03]  /*6d80*/  @!P6 LDG.E.CONSTANT R220, [R126.64] ;  /* 0x000000047edce981 */ /* 0x0000e6000c1e9900 */
[----:B------:R-:W-:Y:S01]  /*6d90*/  @!P6 IMAD.WIDE R128, R128, R129, c[0x0][0x160] ;  /* 0x000058008080e625 */ /* 0x000fe200078e0281 */
[----:B------:R1:W3:Y:S04]  /*6da0*/  @!P3 LDG.E.CONSTANT R224, [R124.64] ;  /* 0x000000047ce0b981 */ /* 0x0002e8000c1e9900 */
[----:B------:R4:W3:Y:S01]  /*6db0*/  @!P6 LDG.E.CONSTANT R238, [R128.64] ;  /* 0x0000000480eee981 */ /* 0x0008e2000c1e9900 */
[----:B0-----:R-:W-:-:S02]  /*6dc0*/  @!P5 IMAD.MOV.U32 R127, RZ, RZ, 0x4 ;  /* 0x00000004ff7fd424 */ /* 0x001fc400078e00ff */
[C---:B------:R-:W-:Y:S02]  /*6dd0*/  @!P5 IMAD R126, R89.reuse, 0x1520, R50 ;  /* 0x00001520597ed824 */ /* 0x040fe400078e0232 */
[----:B-1----:R-:W-:Y:S02]  /*6de0*/  @P2 IMAD.MOV.U32 R125, RZ, RZ, 0x4 ;  /* 0x00000004ff7d2424 */ /* 0x002fe400078e00ff */
[C---:B------:R-:W-:Y:S02]  /*6df0*/  @P2 IMAD R124, R89.reuse, 0x1520, R26 ;  /* 0x00001520597c2824 */ /* 0x040fe400078e021a */
[----:B----4-:R-:W-:Y:S02]  /*6e00*/  @!P5 IMAD.MOV.U32 R129, RZ, RZ, 0x4 ;  /* 0x00000004ff81d424 */ /* 0x010fe400078e00ff */
[----:B------:R-:W-:Y:S01]  /*6e10*/  @!P5 IMAD R128, R89, 0x1520, R52 ;  /* 0x000015205980d824 */ /* 0x000fe200078e0234 */
[----:B--2---:R0:W-:Y:S01]  /*6e20*/  STS [R3.X4], R212 ;  /* 0x000000d403007388 */ /* 0x0041e20000004800 */
[----:B------:R-:W-:Y:S01]  /*6e30*/  MOV R230, RZ ;  /* 0x000000ff00e67202 */ /* 0x000fe20000000f00 */
[----:B------:R-:W-:Y:S01]  /*6e40*/  @!P5 IMAD.WIDE R126, R126, R127, c[0x0][0x160] ;  /* 0x000058007e7ed625 */ /* 0x000fe200078e027f */
[----:B------:R-:W-:-:S03]  /*6e50*/  MOV R234, RZ ;  /* 0x000000ff00ea7202 */ /* 0x000fc60000000f00 */
[----:B------:R-:W-:Y:S01]  /*6e60*/  @P2 IMAD.WIDE R124, R124, R125, c[0x0][0x160] ;  /* 0x000058007c7c2625 */ /* 0x000fe200078e027d */
[----:B------:R-:W-:Y:S01]  /*6e70*/  ISETP.NE.AND P0, PT, R175, RZ, PT ;  /* 0x000000ffaf00720c */ /* 0x000fe20003f05270 */
[----:B------:R1:W2:Y:S01]  /*6e80*/  @!P5 LDG.E.CONSTANT R230, [R126.64] ;  /* 0x000000047ee6d981 */ /* 0x0002a2000c1e9900 */
[----:B0-----:R-:W-:Y:S01]  /*6e90*/  MOV R212, RZ ;  /* 0x000000ff00d47202 */ /* 0x001fe20000000f00 */
[----:B------:R-:W-:Y:S02]  /*6ea0*/  @!P5 IMAD.WIDE R128, R128, R129, c[0x0][0x160] ;  /* 0x000058008080d625 */ /* 0x000fe400078e0281 */
[----:B------:R0:W4:Y:S04]  /*6eb0*/  @P2 LDG.E.CONSTANT R234, [R124.64] ;  /* 0x000000047cea2981 */ /* 0x000128000c1e9900 */
[----:B------:R5:W2:Y:S01]  /*6ec0*/  @!P5 LDG.E.CONSTANT R212, [R128.64] ;  /* 0x0000000480d4d981 */ /* 0x000aa2000c1e9900 */
[----:B------:R-:W-:Y:S01]  /*6ed0*/  ISETP.GT.OR P5, PT, R3, 0x61, P0 ;  /* 0x000000610300780c */ /* 0x000fe200007a4670 */
[----:B-1----:R-:W-:Y:S01]  /*6ee0*/  @!P3 IMAD.MOV.U32 R127, RZ, RZ, 0x4 ;  /* 0x00000004ff7fb424 */ /* 0x002fe200078e00ff */
[----:B------:R-:W-:Y:S01]  /*6ef0*/  MOV R246, RZ ;  /* 0x000000ff00f67202 */ /* 0x000fe20000000f00 */
[----:B0-----:R-:W-:-:S02]  /*6f00*/  @!P4 IMAD.MOV.U32 R125, RZ, RZ, 0x4 ;  /* 0x00000004ff7dc424 */ /* 0x001fc400078e00ff */
[C---:B------:R-:W-:Y:S02]  /*6f10*/  @!P4 IMAD R124, R89.reuse, 0x1520, R70 ;  /* 0x00001520597cc824 */ /* 0x040fe400078e0246 */
[----:B------:R-:W-:Y:S02]  /*6f20*/  @!P3 IMAD R126, R89, 0x1520, R66 ;  /* 0x00001520597eb824 */ /* 0x000fe400078e0242 */
[----:B------:R-:W-:Y:S01]  /*6f30*/  @!P4 IMAD.WIDE R124, R124, R125, c[0x0][0x160] ;  /* 0x000058007c7cc625 */ /* 0x000fe200078e027d */
[----:B------:R-:W-:-:S03]  /*6f40*/  MOV R240, RZ ;  /* 0x000000ff00f07202 */ /* 0x000fc60000000f00 */
[----:B------:R-:W-:Y:S01]  /*6f50*/  @!P3 IMAD.WIDE R126, R126, R127, c[0x0][0x160] ;  /* 0x000058007e7eb625 */ /* 0x000fe200078e027f */
[----:B------:R0:W2:Y:S04]  /*6f60*/  @!P4 LDG.E.CONSTANT R246, [R124.64] ;  /* 0x000000047cf6c981 */ /* 0x0000a8000c1e9900 */
[----:B------:R1:W2:Y:S04]  /*6f70*/  @!P3 LDG.E.CONSTANT R240, [R126.64] ;  /* 0x000000047ef0b981 */ /* 0x0002a8000c1e9900 */
[----:B------:R5:W-:Y:S01]  /*6f80*/  STS [R3.X4+0xb60], R202 ;  /* 0x000b60ca03007388 */ /* 0x000be20000004800 */
[----:B0-----:R-:W-:-:S02]  /*6f90*/  @!P6 IMAD.MOV.U32 R125, RZ, RZ, 0x4 ;  /* 0x00000004ff7de424 */ /* 0x001fc400078e00ff */
[C---:B------:R-:W-:Y:S02]  /*6fa0*/  @!P6 IMAD R124, R89.reuse, 0x1520, R64 ;  /* 0x00001520597ce824 */ /* 0x040fe400078e0240 */
[----:B-1----:R-:W-:Y:S02]  /*6fb0*/  @!P5 IMAD.MOV.U32 R127, RZ, RZ, 0x4 ;  /* 0x00000004ff7fd424 */ /* 0x002fe400078e00ff */
[----:B------:R-:W-:Y:S01]  /*6fc0*/  @!P5 IMAD R126, R89, 0x1520, R81 ;  /* 0x00001520597ed824 */ /* 0x000fe200078e0251 */
[----:B-----5:R-:W-:Y:S01]  /*6fd0*/  MOV R202, RZ ;  /* 0x000000ff00ca7202 */ /* 0x020fe20000000f00 */
[----:B------:R-:W-:Y:S01]  /*6fe0*/  @!P6 IMAD.WIDE R124, R124, R125, c[0x0][0x160] ;  /* 0x000058007c7ce625 */ /* 0x000fe200078e027d */
[----:B------:R-:W-:-:S03]  /*6ff0*/  MOV R252, RZ ;  /* 0x000000ff00fc7202 */ /* 0x000fc60000000f00 */
[----:B------:R-:W-:Y:S01]  /*7000*/  @!P5 IMAD.WIDE R126, R126, R127, c[0x0][0x160] ;  /* 0x000058007e7ed625 */ /* 0x000fe200078e027f */
[----:B------:R0:W5:Y:S01]  /*7010*/  @!P6 LDG.E.CONSTANT R202, [R124.64] ;  /* 0x000000047ccae981 */ /* 0x000162000c1e9900 */
[----:B------:R-:W-:Y:S02]  /*7020*/  ISETP.NE.AND P6, PT, R152, RZ, PT ;  /* 0x000000ff9800720c */ /* 0x000fe40003fc5270 */
[----:B------:R-:W-:Y:S01]  /*7030*/  ISETP.NE.AND P2, PT, R150, RZ, PT ;  /* 0x000000ff9600720c */ /* 0x000fe20003f45270 */
[----:B------:R1:W2:Y:S01]  /*7040*/  @!P5 LDG.E.CONSTANT R252, [R126.64] ;  /* 0x000000047efcd981 */ /* 0x0002a2000c1e9900 */
[----:B------:R-:W-:Y:S01]  /*7050*/  ISETP.NE.AND P1, PT, R179, RZ, PT ;  /* 0x000000ffb300720c */ /* 0x000fe20003f25270 */
[----:B------:R-:W-:Y:S02]  /*7060*/  @!P3 IMAD.MOV.U32 R129, RZ, RZ, 0x4 ;  /* 0x00000004ff81b424 */ /* 0x000fe400078e00ff */
[----:B------:R0:W-:Y:S01]  /*7070*/  STS [R3.X4+0x11e0], R190 ;  /* 0x0011e0be03007388 */ /* 0x0001e20000004800 */
[----:B------:R-:W-:-:S02]  /*7080*/  @!P3 IMAD R128, R89, 0x1520, R68 ;  /* 0x000015205980b824 */ /* 0x000fc400078e0244 */
[----:B-1----:R-:W-:Y:S02]  /*7090*/  @!P4 IMAD.MOV.U32 R127, RZ, RZ, 0x4 ;  /* 0x00000004ff7fc424 */ /* 0x002fe400078e00ff */
[----:B------:R-:W-:Y:S01]  /*70a0*/  @!P4 IMAD R126, R89, 0x1520, R73 ;  /* 0x00001520597ec824 */ /* 0x000fe200078e0249 */
[----:B0-----:R-:W-:-:S03]  /*70b0*/  MOV R190, RZ ;  /* 0x000000ff00be7202 */ /* 0x001fc60000000f00 */
[----:B------:R-:W-:Y:S01]  /*70c0*/  @!P4 IMAD.WIDE R126, R126, R127, c[0x0][0x160] ;  /* 0x000058007e7ec625 */ /* 0x000fe200078e027f */
[----:B------:R-:W-:Y:S02]  /*70d0*/  MOV R133, RZ ;  /* 0x000000ff00857202 */ /* 0x000fe40000000f00 */
[----:B------:R-:W-:Y:S01]  /*70e0*/  ISETP.NE.AND P5, PT, R151, RZ, PT ;  /* 0x000000ff9700720c */ /* 0x000fe20003fa5270 */
[----:B------:R-:W-:Y:S01]  /*70f0*/  @!P3 IMAD.WIDE R128, R128, R129, c[0x0][0x160] ;  /* 0x000058008080b625 */ /* 0x000fe200078e0281 */
[----:B------:R0:W4:Y:S01]  /*7100*/  @!P4 LDG.E.CONSTANT R190, [R126.64] ;  /* 0x000000047ebec981 */ /* 0x000122000c1e9900 */
[----:B------:R-:W-:Y:S02]  /*7110*/  ISETP.NE.AND P4, PT, R153, RZ, PT ;  /* 0x000000ff9900720c */ /* 0x000fe40003f85270 */
[----:B------:R-:W-:Y:S01]  /*7120*/  @P6 IMAD.MOV.U32 R125, RZ, RZ, 0x4 ;  /* 0x00000004ff7d6424 */ /* 0x000fe200078e00ff */
[----:B------:R1:W4:Y:S01]  /*7130*/  @!P3 LDG.E.CONSTANT R133, [R128.64] ;  /* 0x000000048085b981 */ /* 0x000322000c1e9900 */
[----:B------:R-:W-:-:S03]  /*7140*/  @P6 IMAD R124, R89, 0x1520, R31 ;  /* 0x00001520597c6824 */ /* 0x000fc600078e021f */
[----:B------:R1:W-:Y:S01]  /*7150*/  STS [R3.X4+0x2be0], R186 ;  /* 0x002be0ba03007388 */ /* 0x0003e20000004800 */
[----:B------:R-:W-:-:S03]  /*7160*/  @P6 IMAD.WIDE R124, R124, R125, c[0x0][0x160] ;  /* 0x000058007c7c6625 */ /* 0x000fc600078e027d */
[----:B------:R1:W-:Y:S01]  /*7170*/  STS [R3.X4+0x4100], R182 ;  /* 0x004100b603007388 */ /* 0x0003e20000004800 */
[----:B0-----:R-:W-:Y:S02]  /*7180*/  @!P1 IMAD.MOV.U32 R127, RZ, RZ, 0x4 ;  /* 0x00000004ff7f9424 */ /* 0x001fe400078e00ff */
[----:B-1----:R-:W-:Y:S02]  /*7190*/  @!P2 IMAD.MOV.U32 R129, RZ, RZ, 0x4 ;  /* 0x00000004ff81a424 */ /* 0x002fe400078e00ff */
[C---:B------:R-:W-:Y:S01]  /*71a0*/  @!P2 IMAD R128, R89.reuse, 0x1520, R8 ;  /* 0x000015205980a824 */ /* 0x040fe200078e0208 */
[----:B------:R-:W-:Y:S01]  /*71b0*/  MOV R186, RZ ;  /* 0x000000ff00ba7202 */ /* 0x000fe20000000f00 */
[----:B------:R-:W-:Y:S01]  /*71c0*/  @!P1 IMAD R126, R89, 0x1520, R58 ;  /* 0x00001520597e9824 */ /* 0x000fe200078e023a */
[----:B------:R0:W-:Y:S01]  /*71d0*/  STS [R3.X4+0x3c20], R180 ;  /* 0x003c20b403007388 */ /* 0x0001e20000004800 */
[----:B------:R-:W-:Y:S01]  /*71e0*/  @!P2 IMAD.WIDE R128, R128, R129, c[0x0][0x160] ;  /* 0x000058008080a625 */ /* 0x000fe200078e0281 */
[----:B------:R-:W-:-:S02]  /*71f0*/  MOV R182, RZ ;  /* 0x000000ff00b67202 */ /* 0x000fc40000000f00 */
[----:B------:R-:W-:Y:S01]  /*7200*/  ISETP.NE.AND P3, PT, R155, RZ, PT ;  /* 0x000000ff9b00720c */ /* 0x000fe20003f65270 */
[----:B------:R-:W-:Y:S01]  /*7210*/  @!P1 IMAD.WIDE R126, R126, R127, c[0x0][0x160] ;  /* 0x000058007e7e9625 */ /* 0x000fe200078e027f */
[----:B------:R1:W5:Y:S01]  /*7220*/  @P6 LDG.E.CONSTANT R186, [R124.64] ;  /* 0x000000047cba6981 */ /* 0x000362000c1e9900 */
[----:B0-----:R-:W-:-:S03]  /*7230*/  MOV R180, RZ ;  /* 0x000000ff00b47202 */ /* 0x001fc60000000f00 */
[----:B------:R0:W5:Y:S01]  /*7240*/  @!P2 LDG.E.CONSTANT R182, [R128.64] ;  /* 0x0000000480b6a981 */ /* 0x000162000c1e9900 */
[----:B------:R-:W-:Y:S01]  /*7250*/  ISETP.NE.AND P2, PT, R154, RZ, PT ;  /* 0x000000ff9a00720c */ /* 0x000fe20003f45270 */
[----:B-1----:R-:W-:Y:S02]  /*7260*/  @!P5 IMAD.MOV.U32 R125, RZ, RZ, 0x4 ;  /* 0x00000004ff7dd424 */ /* 0x002fe400078e00ff */
[----:B------:R1:W-:Y:S01]  /*7270*/  STS [R3.X4+0x340], R184 ;  /* 0x000340b803007388 */ /* 0x0003e20000004800 */
[----:B------:R-:W-:-:S03]  /*7280*/  @!P5 IMAD R124, R89, 0x1520, R86 ;  /* 0x00001520597cd824 */ /* 0x000fc600078e0256 */
[----:B------:R0:W5:Y:S01]  /*7290*/  @!P1 LDG.E.CONSTANT R180, [R126.64] ;  /* 0x000000047eb49981 */ /* 0x000162000c1e9900 */
[----:B------:R-:W-:-:S03]  /*72a0*/  @!P5 IMAD.WIDE R124, R124, R125, c[0x0][0x160] ;  /* 0x000058007c7cd625 */ /* 0x000fc600078e027d */
[----:B------:R3:W-:Y:S01]  /*72b0*/  STS [R3.X4+0x680], R168 ;  /* 0x000680a803007388 */ /* 0x0007e20000004800 */
[----:B-1----:R-:W-:Y:S01]  /*72c0*/  MOV R184, RZ ;  /* 0x000000ff00b87202 */ /* 0x002fe20000000f00 */
[----:B0-----:R-:W-:Y:S02]  /*72d0*/  @!P4 IMAD.MOV.U32 R127, RZ, RZ, 0x4 ;  /* 0x00000004ff7fc424 */ /* 0x001fe400078e00ff */
[----:B------:R-:W-:-:S03]  /*72e0*/  @!P4 IMAD R126, R89, 0x1520, R13 ;  /* 0x00001520597ec824 */ /* 0x000fc600078e020d */
[----:B------:R0:W5:Y:S01]  /*72f0*/  @!P5 LDG.E.CONSTANT R184, [R124.64] ;  /* 0x000000047cb8d981 */ /* 0x000162000c1e9900 */
[----:B---3--:R-:W-:Y:S01]  /*7300*/  MOV R168, RZ ;  /* 0x000000ff00a87202 */ /* 0x008fe20000000f00 */
[----:B------:R-:W-:Y:S02]  /*7310*/  @!P4 IMAD.WIDE R126, R126, R127, c[0x0][0x160] ;  /* 0x000058007e7ec625 */ /* 0x000fe400078e027f */
[----:B------:R1:W-:Y:S01]  /*7320*/  STS [R3.X4+0x9c0], R166 ;  /* 0x0009c0a603007388 */ /* 0x0003e20000004800 */
[----:B------:R-:W-:-:S03]  /*7330*/  ISETP.NE.AND P5, PT, R111, RZ, PT ;  /* 0x000000ff6f00720c */ /* 0x000fc60003fa5270 */
[----:B------:R3:W5:Y:S01]  /*7340*/  @!P4 LDG.E.CONSTANT R168, [R126.64] ;  /* 0x000000047ea8c981 */ /* 0x000762000c1e9900 */
[----:B0-----:R-:W-:Y:S02]  /*7350*/  @!P3 IMAD.MOV.U32 R125, RZ, RZ, 0x4 ;  /* 0x00000004ff7db424 */ /* 0x001fe400078e00ff */
[----:B------:R-:W-:Y:S01]  /*7360*/  @!P3 IMAD R124, R89, 0x1520, R75 ;  /* 0x00001520597cb824 */ /* 0x000fe200078e024b */
[----:B------:R-:W-:Y:S02]  /*7370*/  ISETP.NE.AND P4, PT, R157, RZ, PT ;  /* 0x000000ff9d00720c */ /* 0x000fe40003f85270 */
[----:B-1----:R-:W-:Y:S01]  /*7380*/  MOV R166, RZ ;  /* 0x000000ff00a67202 */ /* 0x002fe20000000f00 */
[----:B------:R-:W-:Y:S01]  /*7390*/  @!P3 IMAD.WIDE R124, R124, R125, c[0x0][0x160] ;  /* 0x000058007c7cb625 */ /* 0x000fe200078e027d */
[----:B------:R0:W-:Y:S03]  /*73a0*/  STS [R3.X4+0x23c0], R188 ;  /* 0x0023c0bc03007388 */ /* 0x0001e60000004800 */
[----:B------:R-:W-:Y:S01]  /*73b0*/  @!P2 IMAD.MOV.U32 R129, RZ, RZ, 0x4 ;  /* 0x00000004ff81a424 */ /* 0x000fe200078e00ff */
[----:B------:R1:W5:Y:S01]  /*73c0*/  @!P3 LDG.E.CONSTANT R166, [R124.64] ;  /* 0x000000047ca6b981 */ /* 0x000362000c1e9900 */
[----:B------:R-:W-:Y:S01]  /*73d0*/  @!P2 IMAD R128, R89, 0x1520, R22 ;  /* 0x000015205980a824 */ /* 0x000fe200078e0216 */
[----:B------:R-:W-:-:S03]  /*73e0*/  ISETP.NE.AND P3, PT, R158, RZ, PT ;  /* 0x000000ff9e00720c */ /* 0x000fc60003f65270 */
[----:B------:R-:W-:Y:S01]  /*73f0*/  @!P2 IMAD.WIDE R128, R128, R129, c[0x0][0x160] ;  /* 0x000058008080a625 */ /* 0x000fe200078e0281 */
[----:B0-----:R-:W-:Y:S02]  /*7400*/  MOV R188, RZ ;  /* 0x000000ff00bc7202 */ /* 0x001fe40000000f00 */
[----:B------:R-:W-:Y:S01]  /*7410*/  ISETP.NE.AND P6, PT, R156, RZ, PT ;  /* 0x000000ff9c00720c */ /* 0x000fe20003fc5270 */
[----:B------:R-:W-:-:S03]  /*7420*/  @!P5 IMAD.MOV.U32 R131, RZ, RZ, 0x4 ;  /* 0x00000004ff83d424 */ /* 0x000fc600078e00ff */
[----:B------:R0:W5:Y:S01]  /*7430*/  @!P2 LDG.E.CONSTANT R188, [R128.64] ;  /* 0x0000000480bca981 */ /* 0x000162000c1e9900 */
[----:B------:R-:W-:Y:S01]  /*7440*/  ISETP.NE.AND P2, PT, R130, RZ, PT ;  /* 0x000000ff8200720c */ /* 0x000fe20003f45270 */
[----:B------:R-:W-:Y:S02]  /*7450*/  @!P5 IMAD R130, R89, 0x1520, R56 ;  /* 0x000015205982d824 */ /* 0x000fe400078e0238 */
[----:B------:R1:W-:Y:S02]  /*7460*/  STS [R3.X4+0x4e0], R242 ;  /* 0x0004e0f203007388 */ /* 0x0003e40000004800 */
[----:B------:R-:W-:Y:S02]  /*7470*/  @!P5 IMAD.WIDE R130, R130, R131, c[0x0][0x160] ;  /* 0x000058008282d625 */ /* 0x000fe400078e0283 */
[----:B------:R1:W-:Y:S02]  /*7480*/  STS [R3.X4+0x1040], R172 ;  /* 0x001040ac03007388 */ /* 0x0003e40000004800 */
[----:B0-----:R-:W-:-:S02]  /*7490*/  @P4 IMAD.MOV.U32 R129, RZ, RZ, 0x4 ;  /* 0x00000004ff814424 */ /* 0x001fc400078e00ff */
[----:B------:R-:W-:Y:S01]  /*74a0*/  @P4 IMAD R128, R89, 0x1520, R27 ;  /* 0x0000152059804824 */ /* 0x000fe200078e021b */
[----:B-1----:R-:W-:-:S03]  /*74b0*/  MOV R242, RZ ;  /* 0x000000ff00f27202 */ /* 0x002fc60000000f00 */
[----:B------:R-:W-:Y:S01]  /*74c0*/  @P4 IMAD.WIDE R128, R128, R129, c[0x0][0x160] ;  /* 0x0000580080804625 */ /* 0x000fe200078e0281 */
[----:B------:R-:W-:-:S03]  /*74d0*/  MOV R172, RZ ;  /* 0x000000ff00ac7202 */ /* 0x000fc60000000f00 */
[----:B------:R-:W-:Y:S01]  /*74e0*/  @P3 IMAD.MOV.U32 R125, RZ, RZ, 0x4 ;  /* 0x00000004ff7d3424 */ /* 0x000fe200078e00ff */
[----:B------:R0:W-:Y:S01]  /*74f0*/  STS [R3.X4+0x1380], R174 ;  /* 0x001380ae03007388 */ /* 0x0001e20000004800 */
[----:B------:R-:W-:-:S03]  /*7500*/  @P3 IMAD R124, R89, 0x1520, R32 ;  /* 0x00001520597c3824 */ /* 0x000fc600078e0220 */
[----:B------:R1:W5:Y:S01]  /*7510*/  @P4 LDG.E.CONSTANT R242, [R128.64] ;  /* 0x0000000480f24981 */ /* 0x000362000c1e9900 */
[----:B------:R-:W-:Y:S01]  /*7520*/  ISETP.NE.AND P4, PT, R160, RZ, PT ;  /* 0x000000ffa000720c */ /* 0x000fe20003f85270 */
[----:B------:R-:W-:Y:S02]  /*7530*/  @P3 IMAD.WIDE R124, R124, R125, c[0x0][0x160] ;  /* 0x000058007c7c3625 */ /* 0x000fe400078e027d */
[----:B------:R1:W5:Y:S01]  /*7540*/  @!P5 LDG.E.CONSTANT R172, [R130.64] ;  /* 0x0000000482acd981 */ /* 0x000362000c1e9900 */
[----:B------:R-:W-:Y:S02]  /*7550*/  ISETP.NE.AND P5, PT, R159, RZ, PT ;  /* 0x000000ff9f00720c */ /* 0x000fe40003fa5270 */
[----:B0-----:R-:W-:Y:S01]  /*7560*/  MOV R174, RZ ;  /* 0x000000ff00ae7202 */ /* 0x001fe20000000f00 */
[----:B---3--:R-:W-:Y:S02]  /*7570*/  @P6 IMAD.MOV.U32 R127, RZ, RZ, 0x4 ;  /* 0x00000004ff7f6424 */ /* 0x008fe400078e00ff */
[----:B------:R-:W-:Y:S01]  /*7580*/  @P6 IMAD R126, R89, 0x1520, R44 ;  /* 0x00001520597e6824 */ /* 0x000fe200078e022c */
[----:B------:R0:W-:Y:S03]  /*7590*/  STS [R3.X4+0xd00], R170 ;  /* 0x000d00aa03007388 */ /* 0x0001e60000004800 */
[----:B------:R-:W-:Y:S01]  /*75a0*/  @P6 IMAD.WIDE R126, R126, R127, c[0x0][0x160] ;  /* 0x000058007e7e6625 */ /* 0x000fe200078e027f */
[----:B------:R3:W5:Y:S01]  /*75b0*/  @P3 LDG.E.CONSTANT R174, [R124.64] ;  /* 0x000000047cae3981 */ /* 0x000762000c1e9900 */
[----:B------:R-:W-:-:S02]  /*75c0*/  ISETP.NE.AND P3, PT, R161, RZ, PT ;  /* 0x000000ffa100720c */ /* 0x000fc40003f65270 */
[----:B0-----:R-:W-:Y:S01]  /*75d0*/  MOV R170, RZ ;  /* 0x000000ff00aa7202 */ /* 0x001fe20000000f00 */
[----:B-1----:R-:W-:Y:S02]  /*75e0*/  @!P1 IMAD.MOV.U32 R129, RZ, RZ, 0x4 ;  /* 0x00000004ff819424 */ /* 0x002fe400078e00ff */
[C---:B------:R-:W-:Y:S01]  /*75f0*/  @!P1 IMAD R128, R89.reuse, 0x1520, R60 ;  /* 0x0000152059809824 */ /* 0x040fe200078e023c */
[----:B------:R0:W-:Y:S01]  /*7600*/  STS [R3.X4+0x1520], R176 ;  /* 0x001520b003007388 */ /* 0x0001e20000004800 */
[----:B------:R-:W-:Y:S02]  /*7610*/  @!P4 IMAD.MOV.U32 R131, RZ, RZ, 0x4 ;  /* 0x00000004ff83c424 */ /* 0x000fe400078e00ff */
[----:B------:R-:W-:Y:S01]  /*7620*/  @!P4 IMAD R130, R89, 0x1520, R87 ;  /* 0x000015205982c824 */ /* 0x000fe200078e0257 */
[----:B------:R1:W5:Y:S01]  /*7630*/  @P6 LDG.E.CONSTANT R170, [R126.64] ;  /* 0x000000047eaa6981 */ /* 0x000362000c1e9900 */
[----:B------:R-:W-:-:S03]  /*7640*/  @!P1 IMAD.WIDE R128, R128, R129, c[0x0][0x160] ;  /* 0x0000580080809625 */ /* 0x000fc600078e0281 */
[----:B------:R1:W-:Y:S01]  /*7650*/  STS [R3.X4+0x16c0], R236 ;  /* 0x0016c0ec03007388 */ /* 0x0003e20000004800 */
[----:B0-----:R-:W-:-:S03]  /*7660*/  MOV R176, RZ ;  /* 0x000000ff00b07202 */ /* 0x001fc60000000f00 */
[----:B------:R0:W-:Y:S01]  /*7670*/  STS [R3.X4+0x1860], R178 ;  /* 0x001860b203007388 */ /* 0x0001e20000004800 */
[----:B-1----:R-:W-:Y:S02]  /*7680*/  @!P5 IMAD.MOV.U32 R127, RZ, RZ, 0x4 ;  /* 0x00000004ff7fd424 */ /* 0x002fe400078e00ff */
[----:B------:R-:W-:Y:S01]  /*7690*/  @!P5 IMAD R126, R89, 0x1520, R10 ;  /* 0x00001520597ed824 */ /* 0x000fe200078e020a */
[----:B------:R1:W5:Y:S01]  /*76a0*/  @!P1 LDG.E.CONSTANT R176, [R128.64] ;  /* 0x0000000480b09981 */ /* 0x000362000c1e9900 */
[----:B------:R-:W-:Y:S01]  /*76b0*/  MOV R236, RZ ;  /* 0x000000ff00ec7202 */ /* 0x000fe20000000f00 */
[----:B------:R-:W-:Y:S01]  /*76c0*/  @!P4 IMAD.WIDE R130, R130, R131, c[0x0][0x160] ;  /* 0x000058008282c625 */ /* 0x000fe200078e0283 */
[----:B0-----:R-:W-:-:S03]  /*76d0*/  MOV R178, RZ ;  /* 0x000000ff00b27202 */ /* 0x001fc60000000f00 */
[----:B------:R-:W-:Y:S01]  /*76e0*/  @!P5 IMAD.WIDE R126, R126, R127, c[0x0][0x160] ;  /* 0x000058007e7ed625 */ /* 0x000fe200078e027f */
[----:B------:R-:W-:Y:S01]  /*76f0*/  ISETP.NE.AND P6, PT, R162, RZ, PT ;  /* 0x000000ffa200720c */ /* 0x000fe20003fc5270 */
[----:B------:R0:W-:Y:S02]  /*7700*/  STS [R3.X4+0x1a00], R232 ;  /* 0x001a00e803007388 */ /* 0x0001e40000004800 */
[----:B-1----:R-:W-:Y:S02]  /*7710*/  @!P3 IMAD.MOV.U32 R129, RZ, RZ, 0x4 ;  /* 0x00000004ff81b424 */ /* 0x002fe400078e00ff */
[----:B------:R-:W-:Y:S01]  /*7720*/  @!P3 IMAD R128, R89, 0x1520, R20 ;  /* 0x000015205980b824 */ /* 0x000fe200078e0214 */
[----:B------:R1:W5:Y:S01]  /*7730*/  @!P5 LDG.E.CONSTANT R236, [R126.64] ;  /* 0x000000047eecd981 */ /* 0x000362000c1e9900 */
[----:B------:R-:W-:-:S03]  /*7740*/  ISETP.NE.AND P5, PT, R163, RZ, PT ;  /* 0x000000ffa300720c */ /* 0x000fc60003fa5270 */
[----:B------:R1:W5:Y:S01]  /*7750*/  @!P4 LDG.E.CONSTANT R178, [R130.64] ;  /* 0x0000000482b2c981 */ /* 0x000362000c1e9900 */
[----:B------:R-:W-:Y:S01]  /*7760*/  ISETP.NE.AND P4, PT, R164, RZ, PT ;  /* 0x000000ffa400720c */ /* 0x000fe20003f85270 */
[----:B------:R-:W-:Y:S01]  /*7770*/  @!P3 IMAD.WIDE R128, R128, R129, c[0x0][0x160] ;  /* 0x000058008080b625 */ /* 0x000fe200078e0281 */
[----:B0-----:R-:W-:-:S06]  /*7780*/  MOV R232, RZ ;  /* 0x000000ff00e87202 */ /* 0x001fcc0000000f00 */
[----:B------:R0:W5:Y:S01]  /*7790*/  @!P3 LDG.E.CONSTANT R232, [R128.64] ;  /* 0x0000000480e8b981 */ /* 0x000162000c1e9900 */
[----:B------:R-:W-:Y:S01]  /*77a0*/  ISETP.NE.AND P3, PT, R165, RZ, PT ;  /* 0x000000ffa500720c */ /* 0x000fe20003f65270 */
[----:B---3--:R-:W-:Y:S02]  /*77b0*/  @!P6 IMAD.MOV.U32 R125, RZ, RZ, 0x4 ;  /* 0x00000004ff7de424 */ /* 0x008fe400078e00ff */
[C---:B------:R-:W-:Y:S01]  /*77c0*/  @!P6 IMAD R124, R89.reuse, 0x1520, R25 ;  /* 0x00001520597ce824 */ /* 0x040fe200078e0219 */
[----:B------:R3:W-:Y:S01]  /*77d0*/  STS [R3.X4+0x1ba0], R200 ;  /* 0x001ba0c803007388 */ /* 0x0007e20000004800 */
[----:B-1----:R-:W-:Y:S02]  /*77e0*/  @P5 IMAD.MOV.U32 R131, RZ, RZ, 0x4 ;  /* 0x00000004ff835424 */ /* 0x002fe400078e00ff */
[----:B------:R-:W-:Y:S02]  /*77f0*/  @P5 IMAD R130, R89, 0x1520, R42 ;  /* 0x0000152059825824 */ /* 0x000fe400078e022a */
[----:B------:R-:W-:-:S02]  /*7800*/  @!P4 IMAD.MOV.U32 R127, RZ, RZ, 0x4 ;  /* 0x00000004ff7fc424 */ /* 0x000fc400078e00ff */
[----:B------:R-:W-:Y:S01]  /*7810*/  @!P4 IMAD R126, R89, 0x1520, R78 ;  /* 0x00001520597ec824 */ /* 0x000fe200078e024e */
[----:B------:R1:W-:Y:S01]  /*7820*/  STS [R3.X4+0xea0], R244 ;  /* 0x000ea0f403007388 */ /* 0x0003e20000004800 */
[----:B------:R-:W-:Y:S01]  /*7830*/  @!P6 IMAD.WIDE R124, R124, R125, c[0x0][0x160] ;  /* 0x000058007c7ce625 */ /* 0x000fe200078e027d */
[----:B---3--:R-:W-:Y:S02]  /*7840*/  MOV R200, RZ ;  /* 0x000000ff00c87202 */ /* 0x008fe40000000f00 */
[----:B------:R3:W-:Y:S01]  /*7850*/  STS [R3.X4+0x1d40], R228 ;  /* 0x001d40e403007388 */ /* 0x0007e20000004800 */
[----:B------:R-:W-:-:S03]  /*7860*/  @P5 IMAD.WIDE R130, R130, R131, c[0x0][0x160] ;  /* 0x0000580082825625 */ /* 0x000fc600078e0283 */
[----:B------:R0:W5:Y:S01]  /*7870*/  @!P6 LDG.E.CONSTANT R200, [R124.64] ;  /* 0x000000047cc8e981 */ /* 0x000162000c1e9900 */
[----:B------:R-:W-:Y:S01]  /*7880*/  @!P4 IMAD.WIDE R126, R126, R127, c[0x0][0x160] ;  /* 0x000058007e7ec625 */ /* 0x000fe200078e027f */
[----:B-1----:R-:W-:Y:S02]  /*7890*/  MOV R244, RZ ;  /* 0x000000ff00f47202 */ /* 0x002fe40000000f00 */
[----:B---3--:R-:W-:Y:S01]  /*78a0*/  MOV R228, RZ ;  /* 0x000000ff00e47202 */ /* 0x008fe20000000f00 */
[----:B0-----:R-:W-:-:S03]  /*78b0*/  @!P0 IMAD.MOV.U32 R129, RZ, RZ, 0x4 ;  /* 0x00000004ff818424 */ /* 0x001fc600078e00ff */
[----:B------:R0:W3:Y:S01]  /*78c0*/  @!P4 LDG.E.CONSTANT R244, [R126.64] ;  /* 0x000000047ef4c981 */ /* 0x0000e2000c1e9900 */
[C---:B------:R-:W-:Y:S02]  /*78d0*/  @!P0 IMAD R128, R89.reuse, 0x1520, R83 ;  /* 0x0000152059808824 */ /* 0x040fe400078e0253 */
[----:B------:R-:W-:Y:S01]  /*78e0*/  @P3 IMAD.MOV.U32 R125, RZ, RZ, 0x4 ;  /* 0x00000004ff7d3424 */ /* 0x000fe200078e00ff */
[----:B------:R1:W3:Y:S01]  /*78f0*/  @P5 LDG.E.CONSTANT R228, [R130.64] ;  /* 0x0000000482e45981 */ /* 0x0002e2000c1e9900 */
[----:B------:R-:W-:Y:S02]  /*7900*/  @P3 IMAD R124, R89, 0x1520, R46 ;  /* 0x00001520597c3824 */ /* 0x000fe400078e022e */
[----:B------:R-:W-:Y:S01]  /*7910*/  @!P0 IMAD.WIDE R128, R128, R129, c[0x0][0x160] ;  /* 0x0000580080808625 */ /* 0x000fe200078e0281 */
[----:B0-----:R-:W-:-:S03]  /*7920*/  MOV R126, RZ ;  /* 0x000000ff007e7202 */ /* 0x001fc60000000f00 */
[----:B------:R-:W-:Y:S01]  /*7930*/  @P3 IMAD.WIDE R124, R124, R125, c[0x0][0x160] ;  /* 0x000058007c7c3625 */ /* 0x000fe200078e027d */
[----:B-1----:R-:W-:Y:S02]  /*7940*/  MOV R130, RZ ;  /* 0x000000ff00827202 */ /* 0x002fe40000000f00 */
[----:B------:R-:W3:Y:S04]  /*7950*/  @!P0 LDG.E.CONSTANT R126, [R128.64] ;  /* 0x00000004807e8981 */ /* 0x000ee8000c1e9900 */
[----:B------:R-:W3:Y:S04]  /*7960*/  @P3 LDG.E.CONSTANT R130, [R124.64] ;  /* 0x000000047c823981 */ /* 0x000ee8000c1e9900 */
[----:B------:R0:W-:Y:S04]  /*7970*/  STS [R3.X4+0x1a0], R250 ;  /* 0x0001a0fa03007388 */ /* 0x0001e80000004800 */
        /* <DEDUP_REMOVED lines=15> */
[----:B--2---:R0:W-:Y:S04]  /*7a70*/  STS [R3.X4+0x38e0], R230 ;  /* 0x0038e0e603007388 */ /* 0x0041e80000004800 */
[----:B------:R0:W-:Y:S04]  /*7a80*/  STS [R3.X4+0x3a80], R214 ;  /* 0x003a80d603007388 */ /* 0x0001e80000004800 */
[----:B------:R0:W-:Y:S04]  /*7a90*/  STS [R3.X4+0x3dc0], R216 ;  /* 0x003dc0d803007388 */ /* 0x0001e80000004800 */
[----:B----4-:R0:W-:Y:S04]  /*7aa0*/  STS [R3.X4+0x3f60], R234 ;  /* 0x003f60ea03007388 */ /* 0x0101e80000004800 */
[----:B------:R0:W-:Y:S04]  /*7ab0*/  STS [R3.X4+0x4780], R238 ;  /* 0x004780ee03007388 */ /* 0x0001e80000004800 */
[----:B------:R0:W-:Y:S04]  /*7ac0*/  STS [R3.X4+0x4ac0], R240 ;  /* 0x004ac0f003007388 */ /* 0x0001e80000004800 */
[----:B------:R0:W-:Y:S04]  /*7ad0*/  STS [R3.X4+0x4e00], R246 ;  /* 0x004e00f603007388 */ /* 0x0001e80000004800 */
[----:B------:R0:W-:Y:S04]  /*7ae0*/  STS [R3.X4+0x5140], R212 ;  /* 0x005140d403007388 */ /* 0x0001e80000004800 */
[----:B-----5:R0:W-:Y:S04]  /*7af0*/  STS [R3.X4+0x42a0], R186 ;  /* 0x0042a0ba03007388 */ /* 0x0201e80000004800 */
[----:B------:R0:W-:Y:S04]  /*7b00*/  STS [R3.X4+0x45e0], R182 ;  /* 0x0045e0b603007388 */ /* 0x0001e80000004800 */
[----:B------:R0:W-:Y:S04]  /*7b10*/  STS [R3.X4+0x5620], R252 ;  /* 0x005620fc03007388 */ /* 0x0001e80000004800 */
[----:B------:R0:W-:Y:S04]  /*7b20*/  STS [R3.X4+0x4440], R180 ;  /* 0x004440b403007388 */ /* 0x0001e80000004800 */
[----:B------:R0:W-:Y:S04]  /*7b30*/  STS [R3.X4+0x5fe0], R202 ;  /* 0x005fe0ca03007388 */ /* 0x0001e80000004800 */
[----:B------:R0:W-:Y:S04]  /*7b40*/  STS [R3.X4+0x6320], R133 ;  /* 0x0063208503007388 */ /* 0x0001e80000004800 */
[----:B------:R0:W-:Y:S04]  /*7b50*/  STS [R3.X4+0x6660], R190 ;  /* 0x006660be03007388 */ /* 0x0001e80000004800 */
[----:B------:R0:W-:Y:S04]  /*7b60*/  STS [R3.X4+0x4920], R184 ;  /* 0x004920b803007388 */ /* 0x0001e80000004800 */
[----:B------:R0:W-:Y:S01]  /*7b70*/  STS [R3.X4+0x4c60], R168 ;  /* 0x004c60a803007388 */ /* 0x0001e20000004800 */
[----:B------:R-:W-:-:S03]  /*7b80*/  ISETP.GT.AND P3, PT, R3, 0x17, PT ;  /* 0x000000170300780c */ /* 0x000fc60003f64270 */
[----:B------:R0:W-:Y:S04]  /*7b90*/  STS [R3.X4+0x52e0], R166 ;  /* 0x0052e0a603007388 */ /* 0x0001e80000004800 */
[----:B------:R0:W-:Y:S01]  /*7ba0*/  STS [R3.X4+0x4fa0], R188 ;  /* 0x004fa0bc03007388 */ /* 0x0001e20000004800 */
[----:B------:R-:W-:Y:S03]  /*7bb0*/  BSSY B0, `(.L_x_0) ;  /* 0x0000019000007945 */ /* 0x000fe60003800000 */
        /* <DEDUP_REMOVED lines=9> */
[----:B---3--:R0:W-:Y:S04]  /*7c50*/  STS [R3.X4+0x6b40], R244 ;  /* 0x006b40f403007388 */ /* 0x0081e80000004800 */
[----:B------:R0:W-:Y:S04]  /*7c60*/  STS [R3.X4+0x69a0], R228 ;  /* 0x0069a0e403007388 */ /* 0x0001e80000004800 */
[----:B------:R0:W-:Y:S04]  /*7c70*/  STS [R3.X4+0x6e80], R126 ;  /* 0x006e807e03007388 */ /* 0x0001e80000004800 */
[----:B------:R0:W-:Y:S01]  /*7c80*/  STS [R3.X4+0x6ce0], R130 ;  /* 0x006ce08203007388 */ /* 0x0001e20000004800 */
[----:B------:R-:W-:Y:S05]  /*7c90*/  @P3 BRA `(.L_x_1) ;  /* 0x000000a000003947 */ /* 0x000fea0003800000 */
[----:B------:R-:W-:Y:S01]  /*7ca0*/  ISETP.GT.OR P2, PT, R3, 0x8, P2 ;  /* 0x000000080300780c */ /* 0x000fe20001744670 */
[----:B------:R-:W-:Y:S01]  /*7cb0*/  BSSY B1, `(.L_x_2) ;  /* 0x0000007000017945 */ /* 0x000fe20003800000 */
[----:B------:R-:W-:-:S11]  /*7cc0*/  IMAD.MOV.U32 R124, RZ, RZ, RZ ;  /* 0x000000ffff7c7224 */ /* 0x000fd600078e00ff */
[----:B------:R-:W-:Y:S05]  /*7cd0*/  @P2 BRA `(.L_x_3) ;  /* 0x0000004000002947 */ /* 0x000fea0003800000 */
[----:B------:R-:W-:Y:S01]  /*7ce0*/  MOV R125, 0x4 ;  /* 0x00000004007d7802 */ /* 0x000fe20000000f00 */
[----:B------:R-:W-:-:S04]  /*7cf0*/  IMAD R124, R89, 0x1520, R88 ;  /* 0x00001520597c7824 */ /* 0x000fc800078e0258 */
[----:B------:R-:W-:-:S06]  /*7d00*/  IMAD.WIDE R124, R124, R125, c[0x0][0x160] ;  /* 0x000058007c7c7625 */ /* 0x000fcc00078e027d */
[----:B------:R1:W5:Y:S02]  /*7d10*/  LDG.E.CONSTANT R124, [R124.64] ;  /* 0x000000047c7c7981 */ /* 0x000364000c1e9900 */
.L_x_3:
[----:B------:R-:W-:Y:S05]  /*7d20*/  BSYNC B1 ;  /* 0x0000000000017941 */ /* 0x000fea0003800000 */
.L_x_2:
[----:B-----5:R2:W-:Y:S02]  /*7d30*/  STS [R3.X4+0x7020], R124 ;  /* 0x0070207c03007388 */ /* 0x0205e40000004800 */
.L_x_1:
[----:B------:R-:W-:Y:S05]  /*7d40*/  BSYNC B0 ;  /* 0x0000000000007941 */ /* 0x000fea0003800000 */
.L_x_0:
[----:B------:R-:W-:Y:S01]  /*7d50*/  ISETP.GT.AND P2, PT, R3, 0xf, PT ;  /* 0x0000000f0300780c */ /* 0x000fe20003f44270 */
[----:B0-----:R-:W-:-:S12]  /*7d60*/  IMAD.MOV.U32 R174, RZ, RZ, 0x4 ;  /* 0x00000004ffae7424 */ /* 0x001fd800078e00ff */
[----:B-1----:R-:W-:-:S04]  /*7d70*/  @!P2 IMAD R125, R89, 0x120, R122 ;  /* 0x00000120597da824 */ /* 0x002fc800078e027a */
[----:B--2---:R-:W-:-:S06]  /*7d80*/  @!P2 IMAD.WIDE R124, R125, R174, c[0x0][0x168] ;  /* 0x00005a007d7ca625 */ /* 0x004fcc00078e02ae */
[----:B------:R-:W2:Y:S01]  /*7d90*/  @!P2 LDG.E.CONSTANT R124, [R124.64] ;  /* 0x000000047c7ca981 */ /* 0x000ea2000c1e9900 */
[C---:B------:R-:W-:Y:S02]  /*7da0*/  IMAD R167, R89.reuse, 0x120, R39 ;  /* 0x0000012059a77824 */ /* 0x040fe400078e0227 */
[----:B------:R-:W-:Y:S02]  /*7db0*/  IMAD R133, R89, 0x120, R104 ;  /* 0x0000012059857824 */ /* 0x000fe400078e0268 */
[----:B------:R-:W-:-:S04]  /*7dc0*/  IMAD.WIDE R166, R167, R174, c[0x0][0x168] ;  /* 0x00005a00a7a67625 */ /* 0x000fc800078e02ae */
[C---:B------:R-:W-:Y:S01]  /*7dd0*/  IMAD R131, R89.reuse, 0x120, R106 ;  /* 0x0000012059837824 */ /* 0x040fe200078e026a */
[----:B------:R0:W3:Y:S01]  /*7de0*/  LDG.E.CONSTANT R180, [R166.64] ;  /* 0x00000004a6b47981 */ /* 0x0000e2000c1e9900 */
[C---:B------:R-:W-:Y:S02]  /*7df0*/  IMAD R129, R89.reuse, 0x120, R33 ;  /* 0x0000012059817824 */ /* 0x040fe400078e0221 */
[C---:B------:R-:W-:Y:S02]  /*7e00*/  IMAD R169, R89.reuse, 0x120, R110 ;  /* 0x0000012059a97824 */ /* 0x040fe400078e026e */
[----:B------:R-:W-:Y:S02]  /*7e10*/  IMAD R127, R89, 0x120, R108 ;  /* 0x00000120597f7824 */ /* 0x000fe400078e026c */
[----:B------:R-:W-:-:S04]  /*7e20*/  IMAD.WIDE R132, R133, R174, c[0x0][0x168] ;  /* 0x00005a0085847625 */ /* 0x000fc800078e02ae */
[----:B0-----:R-:W-:Y:S01]  /*7e30*/  IMAD R166, R14, 0x2400, R3 ;  /* 0x000024000ea67824 */ /* 0x001fe200078e0203 */
[----:B------:R0:W4:Y:S01]  /*7e40*/  LDG.E.CONSTANT R182, [R132.64] ;  /* 0x0000000484b67981 */ /* 0x000122000c1e9900 */
[----:B------:R-:W-:-:S04]  /*7e50*/  IMAD.WIDE R130, R131, R174, c[0x0][0x168] ;  /* 0x00005a0083827625 */ /* 0x000fc800078e02ae */
[-C--:B------:R-:W-:Y:S01]  /*7e60*/  IMAD.WIDE R128, R129, R174.reuse, c[0x0][0x168] ;  /* 0x00005a0081807625 */ /* 0x080fe200078e02ae */
[----:B------:R1:W5:Y:S03]  /*7e70*/  LDG.E.CONSTANT R184, [R130.64] ;  /* 0x0000000482b87981 */ /* 0x000366000c1e9900 */
[----:B------:R-:W-:Y:S01]  /*7e80*/  IMAD.WIDE R126, R127, R174, c[0x0][0x168] ;  /* 0x00005a007f7e7625 */ /* 0x000fe200078e02ae */
[----:B------:R0:W3:Y:S03]  /*7e90*/  LDG.E.CONSTANT R186, [R128.64] ;  /* 0x0000000480ba7981 */ /* 0x0000e6000c1e9900 */
[C---:B------:R-:W-:Y:S01]  /*7ea0*/  IMAD R171, R89.reuse, 0x120, R34 ;  /* 0x0000012059ab7824 */ /* 0x040fe200078e0222 */
[----:B------:R0:W3:Y:S01]  /*7eb0*/  LDG.E.CONSTANT R188, [R126.64] ;  /* 0x000000047ebc7981 */ /* 0x0000e2000c1e9900 */
[----:B------:R-:W-:-:S02]  /*7ec0*/  IMAD R167, R89, 0x120, R16 ;  /* 0x0000012059a77824 */ /* 0x000fc400078e0210 */
[C---:B------:R-:W-:Y:S02]  /*7ed0*/  IMAD R175, R89.reuse, 0x120, R35 ;  /* 0x0000012059af7824 */ /* 0x040fe400078e0223 */
[----:B------:R-:W-:Y:S02]  /*7ee0*/  IMAD R173, R89, 0x120, R166 ;  /* 0x0000012059ad7824 */ /* 0x000fe400078e02a6 */
[----:B------:R-:W-:-:S04]  /*7ef0*/  IMAD.WIDE R170, R171, R174, c[0x0][0x168] ;  /* 0x00005a00abaa7625 */ /* 0x000fc800078e02ae */
[-C--:B------:R-:W-:Y:S02]  /*7f00*/  IMAD.WIDE R166, R167, R174.reuse, c[0x0][0x168] ;  /* 0x00005a00a7a67625 */ /* 0x080fe400078e02ae */
[----:B------:R1:W3:Y:S02]  /*7f10*/  LDG.E.CONSTANT R170, [R170.64] ;  /* 0x00000004aaaa7981 */ /* 0x0002e4000c1e9900 */
[-C--:B0-----:R-:W-:Y:S02]  /*7f20*/  IMAD.WIDE R132, R175, R174.reuse, c[0x0][0x168] ;  /* 0x00005a00af847625 */ /* 0x081fe400078e02ae */
[----:B------:R0:W3:Y:S02]  /*7f30*/  LDG.E.CONSTANT R192, [R166.64] ;  /* 0x00000004a6c07981 */ /* 0x0000e4000c1e9900 */
[C---:B-1----:R-:W-:Y:S02]  /*7f40*/  IMAD R131, R89.reuse, 0x120, R112 ;  /* 0x0000012059837824 */ /* 0x042fe400078e0270 */
[----:B------:R-:W-:Y:S01]  /*7f50*/  IMAD R129, R89, 0x120, R36 ;  /* 0x0000012059817824 */ /* 0x000fe200078e0224 */
[----:B------:R1:W4:Y:S01]  /*7f60*/  LDG.E.CONSTANT R194, [R132.64] ;  /* 0x0000000484c27981 */ /* 0x000322000c1e9900 */
[----:B------:R-:W-:-:S04]  /*7f70*/  IMAD.WIDE R172, R173, R174, c[0x0][0x168] ;  /* 0x00005a00adac7625 */ /* 0x000fc800078e02ae */
[C---:B------:R-:W-:Y:S01]  /*7f80*/  IMAD R127, R89.reuse, 0x120, R114 ;  /* 0x00000120597f7824 */ /* 0x040fe200078e0272 */
[----:B------:R0:W5:Y:S01]  /*7f90*/  LDG.E.CONSTANT R176, [R172.64] ;  /* 0x00000004acb07981 */ /* 0x000162000c1e9900 */
[----:B------:R-:W-:Y:S02]  /*7fa0*/  IMAD R175, R89, 0x120, R37 ;  /* 0x0000012059af7824 */ /* 0x000fe400078e0225 */
[-C--:B------:R-:W-:Y:S01]  /*7fb0*/  IMAD.WIDE R130, R131, R174.reuse, c[0x0][0x168] ;  /* 0x00005a0083827625 */ /* 0x080fe200078e02ae */
[----:B------:R0:W5:Y:S03]  /*7fc0*/  LDG.E.CONSTANT R178, [R172.64+0x1a0] ;  /* 0x0001a004acb27981 */ /* 0x000166000c1e9900 */
[----:B------:R-:W-:-:S04]  /*7fd0*/  IMAD.WIDE R128, R129, R174, c[0x0][0x168] ;  /* 0x00005a0081807625 */ /* 0x000fc800078e02ae */
[-C--:B------:R-:W-:Y:S01]  /*7fe0*/  IMAD.WIDE R126, R127, R174.reuse, c[0x0][0x168] ;  /* 0x00005a007f7e7625 */ /* 0x080fe200078e02ae */
[----:B------:R1:W5:Y:S03]  /*7ff0*/  LDG.E.CONSTANT R196, [R128.64] ;  /* 0x0000000480c47981 */ /* 0x000366000c1e9900 */
[----:B0-----:R-:W-:Y:S01]  /*8000*/  IMAD.WIDE R166, R175, R174, c[0x0][0x168] ;  /* 0x00005a00afa67625 */ /* 0x001fe200078e02ae */
[----:B------:R0:W5:Y:S03]  /*8010*/  LDG.E.CONSTANT R172, [R130.64] ;  /* 0x0000000482ac7981 */ /* 0x000166000c1e9900 */
[C---:B-1----:R-:W-:Y:S01]  /*8020*/  IMAD R133, R89.reuse, 0x120, R17 ;  /* 0x0000012059857824 */ /* 0x042fe200078e0211 */
[----:B------:R1:W5:Y:S01]  /*8030*/  LDG.E.CONSTANT R198, [R126.64] ;  /* 0x000000047ec67981 */ /* 0x000362000c1e9900 */
[----:B------:R-:W-:-:S02]  /*8040*/  IMAD R171, R89, 0x120, R38 ;  /* 0x0000012059ab7824 */ /* 0x000fc400078e0226 */
[C---:B------:R-:W-:Y:S01]  /*8050*/  IMAD R173, R89.reuse, 0x120, R116 ;  /* 0x0000012059ad7824 */ /* 0x040fe200078e0274 */
[----:B------:R-:W5:Y:S01]  /*8060*/  LDG.E.CONSTANT R166, [R166.64] ;  /* 0x00000004a6a67981 */ /* 0x000f62000c1e9900 */
[----:B------:R-:W-:Y:S02]  /*8070*/  IMAD R175, R89, 0x120, R118 ;  /* 0x0000012059af7824 */ /* 0x000fe400078e0276 */
[----:B------:R-:W-:-:S04]  /*8080*/  IMAD.WIDE R132, R133, R174, c[0x0][0x168] ;  /* 0x00005a0085847625 */ /* 0x000fc800078e02ae */
[-C--:B------:R-:W-:Y:S02]  /*8090*/  IMAD.WIDE R128, R171, R174.reuse, c[0x0][0x168] ;  /* 0x00005a00ab807625 */ /* 0x080fe400078e02ae */
[----:B------:R-:W5:Y:S02]  /*80a0*/  LDG.E.CONSTANT R132, [R132.64] ;  /* 0x0000000484847981 */ /* 0x000f64000c1e9900 */
[-C--:B-1----:R-:W-:Y:S02]  /*80b0*/  IMAD.WIDE R126, R173, R174.reuse, c[0x0][0x168] ;  /* 0x00005a00ad7e7625 */ /* 0x082fe400078e02ae */
[----:B------:R-:W5:Y:S04]  /*80c0*/  LDG.E.CONSTANT R128, [R128.64] ;  /* 0x0000000480807981 */ /* 0x000f68000c1e9900 */
[----:B------:R-:W5:Y:S04]  /*80d0*/  LDG.E.CONSTANT R202, [R126.64] ;  /* 0x000000047eca7981 */ /* 0x000f68000c1e9900 */
[----:B--2---:R1:W-:Y:S02]  /*80e0*/  @!P2 STS [R3.X4+0x9440], R124 ;  /* 0x0094407c0300a388 */ /* 0x0043e40000004800 */
[----:B-1----:R-:W-:-:S04]  /*80f0*/  IMAD.WIDE R124, R169, R174, c[0x0][0x168] ;  /* 0x00005a00a97c7625 */ /* 0x002fc800078e02ae */
[----:B------:R-:W-:Y:S01]  /*8100*/  IMAD R169, R89, 0x120, R15 ;  /* 0x0000012059a97824 */ /* 0x000fe200078e020f */
[----:B------:R1:W2:Y:S03]  /*8110*/  LDG.E.CONSTANT R190, [R124.64] ;  /* 0x000000047cbe7981 */ /* 0x0002a6000c1e9900 */
[----:B------:R-:W-:-:S06]  /*8120*/  IMAD.WIDE R168, R169, R174, c[0x0][0x168] ;  /* 0x00005a00a9a87625 */ /* 0x000fcc00078e02ae */
[----:B------:R0:W2:Y:S01]  /*8130*/  LDG.E.CONSTANT R168, [R168.64] ;  /* 0x00000004a8a87981 */ /* 0x0000a2000c1e9900 */
[----:B-1----:R-:W-:-:S04]  /*8140*/  IMAD R125, R89, 0x120, R120 ;  /* 0x00000120597d7824 */ /* 0x002fc800078e0278 */
[----:B------:R-:W-:-:S04]  /*8150*/  IMAD.WIDE R124, R125, R174, c[0x0][0x168] ;  /* 0x00005a007d7c7625 */ /* 0x000fc800078e02ae */
[----:B0-----:R-:W-:Y:S01]  /*8160*/  IMAD R169, R89, 0x120, R18 ;  /* 0x0000012059a97824 */ /* 0x001fe200078e0212 */
[----:B------:R0:W2:Y:S03]  /*8170*/  LDG.E.CONSTANT R200, [R124.64] ;  /* 0x000000047cc87981 */ /* 0x0000a6000c1e9900 */
[----:B------:R-:W-:-:S06]  /*8180*/  IMAD.WIDE R130, R169, R174, c[0x0][0x168] ;  /* 0x00005a00a9827625 */ /* 0x000fcc00078e02ae */
[----:B------:R-:W2:Y:S01]  /*8190*/  LDG.E.CONSTANT R130, [R130.64] ;  /* 0x0000000482827981 */ /* 0x000ea2000c1e9900 */
[----:B0-----:R-:W-:-:S05]  /*81a0*/  IMAD.WIDE R124, R175, R174, c[0x0][0x168] ;  /* 0x00005a00af7c7625 */ /* 0x001fca00078e02ae */
[----:B------:R0:W2:Y:S04]  /*81b0*/  LDG.E.CONSTANT R204, [R124.64] ;  /* 0x000000047ccc7981 */ /* 0x0000a8000c1e9900 */
[----:B---3--:R-:W-:Y:S04]  /*81c0*/  STS [R3.X4+0x73c0], R180 ;  /* 0x0073c0b403007388 */ /* 0x008fe80000004800 */
[----:B----4-:R-:W-:Y:S04]  /*81d0*/  STS [R3.X4+0x7560], R182 ;  /* 0x007560b603007388 */ /* 0x010fe80000004800 */
[----:B-----5:R-:W-:Y:S04]  /*81e0*/  STS [R3.X4+0x7700], R184 ;  /* 0x007700b803007388 */ /* 0x020fe80000004800 */
[----:B------:R-:W-:Y:S04]  /*81f0*/  STS [R3.X4+0x7080], R176 ;  /* 0x007080b003007388 */ /* 0x000fe80000004800 */
        /* <DEDUP_REMOVED lines=12> */
[----:B------:R-:W-:Y:S01]  /*82c0*/  STS [R3.X4+0x9100], R202 ;  /* 0x009100ca03007388 */ /* 0x000fe20000004800 */
[----:B------:R-:W-:Y:S01]  /*82d0*/  HFMA2.MMA R126, -RZ, RZ, 0, 6.866455078125e-05 ;  /* 0x00000480ff7e7435 */ /* 0x000fe200000001ff */
[----:B0-----:R-:W-:Y:S01]  /*82e0*/  LEA R125, R103, 0x1a8, 0x2 ;  /* 0x000001a8677d7811 */ /* 0x001fe200078e10ff */
[----:B------:R-:W-:-:S08]  /*82f0*/  IMAD.MOV.U32 R124, RZ, RZ, 0x10 ;  /* 0x00000010ff7c7424 */ /* 0x000fd000078e00ff */
[----:B------:R-:W-:-:S05]  /*8300*/  IMAD R126, R49, R126, 0x7080 ;  /* 0x00007080317e7424 */ /* 0x000fca00078e027e */
[----:B------:R-:W-:Y:S01]  /*8310*/  IADD3 R126, R126, 0x10, RZ ;  /* 0x000000107e7e7810 */ /* 0x000fe20007ffe0ff */
[----:B--2---:R-:W-:Y:S04]  /*8320*/  STS [R3.X4+0x7be0], R190 ;  /* 0x007be0be03007388 */ /* 0x004fe80000004800 */
[----:B------:R-:W-:Y:S04]  /*8330*/  STS [R3.X4+0x7f20], R168 ;  /* 0x007f20a803007388 */ /* 0x000fe80000004800 */
[----:B------:R-:W-:Y:S04]  /*8340*/  STS [R3.X4+0x88e0], R200 ;  /* 0x0088e0c803007388 */ /* 0x000fe80000004800 */
[----:B------:R-:W-:Y:S04]  /*8350*/  STS [R3.X4+0x8dc0], R130 ;  /* 0x008dc08203007388 */ /* 0x000fe80000004800 */
[----:B------:R-:W-:Y:S04]  /*8360*/  STS [R3.X4+0x92a0], R204 ;  /* 0x0092a0cc03007388 */ /* 0x000fe80000004800 */
[----:B------:R-:W-:Y:S06]  /*8370*/  BAR.SYNC 0x0 ;  /* 0x0000000000007b1d */ /* 0x000fec0000000000 */
.L_x_4:
[----:B------:R-:W-:Y:S01]  /*8380*/  LDS R175, [R126+-0x10] ;  /* 0xfffff0007eaf7984 */ /* 0x000fe20000000800 */
[----:B------:R-:W-:-:S03]  /*8390*/  IADD3 R124, R124, 0x24, RZ ;  /* 0x000000247c7c7810 */ /* 0x000fc60007ffe0ff */
[----:B------:R-:W0:Y:S01]  /*83a0*/  LDS R133, [R125+-0x1a8] ;  /* 0xfffe58007d857984 */ /* 0x000e220000000800 */
[----:B------:R-:W-:-:S03]  /*83b0*/  ISETP.NE.AND P2, PT, R124, 0x490, PT ;  /* 0x000004907c00780c */ /* 0x000fc60003f45270 */
[----:B------:R-:W-:Y:S04]  /*83c0*/  LDS R169, [R126+-0xc] ;  /* 0xfffff4007ea97984 */ /* 0x000fe80000000800 */
[----:B------:R-:W1:Y:S04]  /*83d0*/  LDS R167, [R125+-0x1a4] ;  /* 0xfffe5c007da77984 */ /* 0x000e680000000800 */
[----:B------:R-:W2:Y:S04]  /*83e0*/  LDS R172, [R125+-0x16c] ;  /* 0xfffe94007dac7984 */ /* 0x000ea80000000800 */
[----:B------:R-:W-:Y:S04]  /*83f0*/  LDS R168, [R126+-0x8] ;  /* 0xfffff8007ea87984 */ /* 0x000fe80000000800 */
[----:B------:R-:W3:Y:S04]  /*8400*/  LDS R173, [R125+-0x1a0] ;  /* 0xfffe60007dad7984 */ /* 0x000ee80000000800 */
[----:B------:R-:W4:Y:S04]  /*8410*/  LDS R182, [R125+-0x168] ;  /* 0xfffe98007db67984 */ /* 0x000f280000000800 */
[----:B------:R-:W5:Y:S04]  /*8420*/  LDS R132, [R126+-0x4] ;  /* 0xfffffc007e847984 */ /* 0x000f680000000800 */
[----:B------:R-:W5:Y:S04]  /*8430*/  LDS R181, [R125+-0x164] ;  /* 0xfffe9c007db57984 */ /* 0x000f680000000800 */
[----:B------:R-:W5:Y:S04]  /*8440*/  LDS R127, [R126] ;  /* 0x000000007e7f7984 */ /* 0x000f680000000800 */
[----:B------:R-:W5:Y:S01]  /*8450*/  LDS R177, [R125+-0x130] ;  /* 0xfffed0007db17984 */ /* 0x000f620000000800 */
[----:B0-----:R-:W-:-:S03]  /*8460*/  FFMA R170, R175, R133, R102 ;  /* 0x00000085afaa7223 */ /* 0x001fc60000000066 */
[----:B------:R-:W0:Y:S04]  /*8470*/  LDS R128, [R126+0x4] ;  /* 0x000004007e807984 */ /* 0x000e280000000800 */
[----:B------:R-:W0:Y:S01]  /*8480*/  LDS R166, [R125+-0x12c] ;  /* 0xfffed4007da67984 */ /* 0x000e220000000800 */
[----:B-1----:R-:W-:-:S03]  /*8490*/  FFMA R171, R169, R167, R170 ;  /* 0x000000a7a9ab7223 */ /* 0x002fc600000000aa */
[----:B------:R-:W1:Y:S01]  /*84a0*/  LDS R129, [R126+0x8] ;  /* 0x000008007e817984 */ /* 0x000e620000000800 */
[----:B--2---:R-:W-:-:S03]  /*84b0*/  FFMA R176, R175, R172, R101 ;  /* 0x000000acafb07223 */ /* 0x004fc60000000065 */
[----:B------:R-:W2:Y:S04]  /*84c0*/  LDS R131, [R125+-0x128] ;  /* 0xfffed8007d837984 */ /* 0x000ea80000000800 */
[----:B------:R-:W2:Y:S01]  /*84d0*/  LDS R178, [R125+-0xf4] ;  /* 0xffff0c007db27984 */ /* 0x000ea20000000800 */
[----:B---3--:R-:W-:-:S03]  /*84e0*/  FFMA R173, R168, R173, R171 ;  /* 0x000000ada8ad7223 */ /* 0x008fc600000000ab */
[----:B------:R-:W3:Y:S01]  /*84f0*/  LDS R130, [R125+-0xf0] ;  /* 0xffff10007d827984 */ /* 0x000ee20000000800 */
[----:B----4-:R-:W-:-:S03]  /*8500*/  FFMA R101, R169, R182, R176 ;  /* 0x000000b6a9657223 */ /* 0x010fc600000000b0 */
[----:B------:R-:W4:Y:S01]  /*8510*/  LDS R133, [R125+-0xec] ;  /* 0xffff14007d857984 */ /* 0x000f220000000800 */
[----:B-----5:R-:W-:-:S03]  /*8520*/  FFMA R173, R172, R132, R173 ;  /* 0x00000084acad7223 */ /* 0x020fc600000000ad */
[----:B------:R-:W5:Y:S01]  /*8530*/  LDS R180, [R125+-0x7c] ;  /* 0xffff84007db47984 */ /* 0x000f620000000800 */
[----:B------:R-:W-:-:S03]  /*8540*/  FFMA R101, R168, R181, R101 ;  /* 0x000000b5a8657223 */ /* 0x000fc60000000065 */
[----:B------:R-:W5:Y:S01]  /*8550*/  LDS R179, [R125+-0xb8] ;  /* 0xffff48007db37984 */ /* 0x000f620000000800 */
[----:B------:R-:W-:-:S03]  /*8560*/  FFMA R182, R182, R127, R173 ;  /* 0x0000007fb6b67223 */ /* 0x000fc600000000ad */
[----:B------:R-:W5:Y:S01]  /*8570*/  LDS R170, [R125+-0x78] ;  /* 0xffff88007daa7984 */ /* 0x000f620000000800 */
[----:B------:R-:W-:Y:S02]  /*8580*/  FFMA R100, R175, R177, R100 ;  /* 0x000000b1af647223 */ /* 0x000fe40000000064 */
[----:B------:R-:W-:Y:S01]  /*8590*/  FFMA R101, R177, R132, R101 ;  /* 0x00000084b1657223 */ /* 0x000fe20000000065 */
[----:B------:R-:W5:Y:S01]  /*85a0*/  LDS R102, [R125+-0xb4] ;  /* 0xffff4c007d667984 */ /* 0x000f620000000800 */
[----:B0-----:R-:W-:-:S03]  /*85b0*/  FFMA R184, R181, R128, R182 ;  /* 0x00000080b5b87223 */ /* 0x001fc600000000b6 */
[----:B------:R-:W0:Y:S01]  /*85c0*/  LDS R171, [R125+-0x74] ;  /* 0xffff8c007dab7984 */ /* 0x000e220000000800 */
[----:B------:R-:W-:Y:S02]  /*85d0*/  FFMA R100, R169, R166, R100 ;  /* 0x000000a6a9647223 */ /* 0x000fe40000000064 */
[----:B------:R-:W-:Y:S01]  /*85e0*/  FFMA R176, R166, R127, R101 ;  /* 0x0000007fa6b07223 */ /* 0x000fe20000000065 */
[----:B------:R-:W0:Y:S01]  /*85f0*/  LDS R189, [R125+-0x40] ;  /* 0xffffc0007dbd7984 */ /* 0x000e220000000800 */
[----:B-1----:R-:W-:-:S03]  /*8600*/  FFMA R101, R177, R129, R184 ;  /* 0x00000081b1657223 */ /* 0x002fc600000000b8 */
[----:B------:R-:W1:Y:S01]  /*8610*/  LDS R167, [R125+-0xb0] ;  /* 0xffff50007da77984 */ /* 0x000e620000000800 */
[----:B--2---:R-:W-:Y:S02]  /*8620*/  FFMA R177, R168, R131, R100 ;  /* 0x00000083a8b17223 */ /* 0x004fe40000000064 */
[----:B------:R-:W-:Y:S01]  /*8630*/  FFMA R183, R131, R128, R176 ;  /* 0x0000008083b77223 */ /* 0x000fe200000000b0 */
[----:B------:R-:W2:Y:S01]  /*8640*/  LDS R172, [R125+-0x3c] ;  /* 0xffffc4007dac7984 */ /* 0x000ea20000000800 */
[C---:B------:R-:W-:Y:S02]  /*8650*/  FFMA R181, R178.reuse, R132, R177 ;  /* 0x00000084b2b57223 */ /* 0x040fe400000000b1 */
[----:B------:R-:W-:Y:S01]  /*8660*/  FFMA R176, R175, R178, R99 ;  /* 0x000000b2afb07223 */ /* 0x000fe20000000063 */
[----:B------:R-:W2:Y:S01]  /*8670*/  LDS R173, [R125+-0x38] ;  /* 0xffffc8007dad7984 */ /* 0x000ea20000000800 */
[----:B------:R-:W-:Y:S02]  /*8680*/  FFMA R99, R178, R129, R183 ;  /* 0x00000081b2637223 */ /* 0x000fe400000000b7 */
[----:B---3--:R-:W-:Y:S01]  /*8690*/  FFMA R178, R169, R130, R176 ;  /* 0x00000082a9b27223 */ /* 0x008fe200000000b0 */
[----:B------:R-:W3:Y:S01]  /*86a0*/  LDS R182, [R125+-0x4] ;  /* 0xfffffc007db67984 */ /* 0x000ee20000000800 */
[----:B------:R-:W-:-:S02]  /*86b0*/  FFMA R184, R130, R127, R181 ;  /* 0x0000007f82b87223 */ /* 0x000fc400000000b5 */
[----:B----4-:R-:W-:Y:S01]  /*86c0*/  FFMA R181, R168, R133, R178 ;  /* 0x00000085a8b57223 */ /* 0x010fe200000000b2 */
[----:B------:R-:W4:Y:S01]  /*86d0*/  LDS R100, [R125] ;  /* 0x000000007d647984 */ /* 0x000f220000000800 */
[----:B-----5:R-:W-:Y:S02]  /*86e0*/  FFMA R178, R175, R180, R97 ;  /* 0x000000b4afb27223 */ /* 0x020fe40000000061 */
[----:B------:R-:W-:Y:S01]  /*86f0*/  FFMA R186, R133, R128, R184 ;  /* 0x0000008085ba7223 */ /* 0x000fe200000000b8 */
[----:B------:R-:W5:Y:S01]  /*8700*/  LDS R177, [R125+0x4] ;  /* 0x000004007db17984 */ /* 0x000f620000000800 */
[----:B------:R-:W-:Y:S02]  /*8710*/  FFMA R98, R175, R179, R98 ;  /* 0x000000b3af627223 */ /* 0x000fe40000000062 */
[----:B------:R-:W-:Y:S01]  /*8720*/  FFMA R184, R179, R132, R181 ;  /* 0x00000084b3b87223 */ /* 0x000fe200000000b5 */
[----:B------:R-:W5:Y:S01]  /*8730*/  LDS R183, [R125+0x38] ;  /* 0x000038007db77984 */ /* 0x000f620000000800 */
[----:B------:R-:W-:-:S02]  /*8740*/  FFMA R178, R169, R170, R178 ;  /* 0x000000aaa9b27223 */ /* 0x000fc400000000b2 */
[----:B------:R-:W-:Y:S01]  /*8750*/  FFMA R97, R179, R129, R186 ;  /* 0x00000081b3617223 */ /* 0x000fe200000000ba */
[----:B------:R-:W5:Y:S01]  /*8760*/  LDS R176, [R125+0x3c] ;  /* 0x00003c007db07984 */ /* 0x000f620000000800 */
[----:B------:R-:W-:Y:S02]  /*8770*/  FFMA R98, R169, R102, R98 ;  /* 0x00000066a9627223 */ /* 0x000fe40000000062 */
[----:B------:R-:W-:Y:S01]  /*8780*/  FFMA R184, R102, R127, R184 ;  /* 0x0000007f66b87223 */ /* 0x000fe200000000b8 */
[----:B------:R-:W5:Y:S01]  /*8790*/  LDS R179, [R125+0x40] ;  /* 0x000040007db37984 */ /* 0x000f620000000800 */
[----:B0-----:R-:W-:Y:S02]  /*87a0*/  FFMA R178, R168, R171, R178 ;  /* 0x000000aba8b27223 */ /* 0x001fe400000000b2 */
[----:B------:R-:W-:Y:S01]  /*87b0*/  FFMA R96, R175, R189, R96 ;  /* 0x000000bdaf607223 */ /* 0x000fe20000000060 */
[----:B------:R-:W-:Y:S01]  /*87c0*/  LDS R188, [R125+0x12c] ;  /* 0x00012c007dbc7984 */ /* 0x000fe20000000800 */
[----:B------:R-:W-:-:S02]  /*87d0*/  FFMA R178, R189, R132, R178 ;  /* 0x00000084bdb27223 */ /* 0x000fc400000000b2 */
[----:B-1----:R-:W-:Y:S01]  /*87e0*/  FFMA R181, R168, R167, R98 ;  /* 0x000000a7a8b57223 */ /* 0x002fe20000000062 */
[----:B------:R-:W-:Y:S01]  /*87f0*/  LDS R187, [R125+0xb8] ;  /* 0x0000b8007dbb7984 */ /* 0x000fe20000000800 */
[----:B------:R-:W-:Y:S02]  /*8800*/  FFMA R184, R167, R128, R184 ;  /* 0x00000080a7b87223 */ /* 0x000fe400000000b8 */
[----:B--2---:R-:W-:Y:S01]  /*8810*/  FFMA R96, R169, R172, R96 ;  /* 0x000000aca9607223 */ /* 0x004fe20000000060 */
[----:B------:R-:W0:Y:S01]  /*8820*/  LDS R98, [R125+0x74] ;  /* 0x000074007d627984 */ /* 0x000e220000000800 */
[----:B------:R-:W-:Y:S02]  /*8830*/  FFMA R181, R180, R132, R181 ;  /* 0x00000084b4b57223 */ /* 0x000fe400000000b5 */
[----:B------:R-:W-:Y:S01]  /*8840*/  FFMA R178, R172, R127, R178 ;  /* 0x0000007facb27223 */ /* 0x000fe200000000b2 */
[----:B------:R-:W-:Y:S01]  /*8850*/  LDS R193, [R125+0x16c] ;  /* 0x00016c007dc17984 */ /* 0x000fe20000000800 */
[----:B------:R-:W-:-:S02]  /*8860*/  FFMA R185, R168, R173, R96 ;  /* 0x000000ada8b97223 */ /* 0x000fc40000000060 */
[----:B---3--:R-:W-:Y:S01]  /*8870*/  FFMA R95, R175, R182, R95 ;  /* 0x000000b6af5f7223 */ /* 0x008fe2000000005f */
[----:B------:R-:W1:Y:S01]  /*8880*/  LDS R96, [R125+0xb0] ;  /* 0x0000b0007d607984 */ /* 0x000e620000000800 */
[----:B------:R-:W-:Y:S02]  /*8890*/  FFMA R181, R170, R127, R181 ;  /* 0x0000007faab57223 */ /* 0x000fe400000000b5 */
[----:B------:R-:W-:Y:S01]  /*88a0*/  FFMA R178, R173, R128, R178 ;  /* 0x00000080adb27223 */ /* 0x000fe200000000b2 */
[----:B------:R-:W-:Y:S01]  /*88b0*/  LDS R194, [R125+0x1a0] ;  /* 0x0001a0007dc27984 */ /* 0x000fe20000000800 */
[----:B------:R-:W-:Y:S02]  /*88c0*/  FFMA R185, R182, R132, R185 ;  /* 0x00000084b6b97223 */ /* 0x000fe400000000b9 */
[----:B----4-:R-:W-:Y:S01]  /*88d0*/  FFMA R95, R169, R100, R95 ;  /* 0x00000064a95f7223 */ /* 0x010fe2000000005f */
[----:B------:R-:W2:Y:S01]  /*88e0*/  LDS R201, [R126+0xc] ;  /* 0x00000c007ec97984 */ /* 0x000ea20000000800 */
[----:B------:R-:W-:-:S02]  /*88f0*/  FFMA R186, R171, R128, R181 ;  /* 0x00000080abba7223 */ /* 0x000fc400000000b5 */
[----:B------:R-:W-:Y:S01]  /*8900*/  FFMA R185, R100, R127, R185 ;  /* 0x0000007f64b97223 */ /* 0x000fe200000000b9 */
[----:B------:R-:W-:Y:S01]  /*8910*/  LDS R196, [R125+0x1a4] ;  /* 0x0001a4007dc47984 */ /* 0x000fe20000000800 */
[----:B-----5:R-:W-:Y:S02]  /*8920*/  FFMA R95, R168, R177, R95 ;  /* 0x000000b1a85f7223 */ /* 0x020fe4000000005f */
[-C--:B------:R-:W-:Y:S01]  /*8930*/  FFMA R181, R180, R129.reuse, R184 ;  /* 0x00000081b4b57223 */ /* 0x080fe200000000b8 */
[----:B------:R3:W4:Y:S01]  /*8940*/  LDS R203, [R126+0x10] ;  /* 0x000010007ecb7984 */ /* 0x0007220000000800 */
[----:B------:R-:W-:Y:S02]  /*8950*/  FFMA R195, R182, R129, R178 ;  /* 0x00000081b6c37223 */ /* 0x000fe400000000b2 */
[----:B------:R-:W-:Y:S01]  /*8960*/  FFMA R190, R177, R128, R185 ;  /* 0x00000080b1be7223 */ /* 0x000fe200000000b9 */
[----:B------:R-:W5:Y:S01]  /*8970*/  LDS R178, [R125+0xec] ;  /* 0x0000ec007db27984 */ /* 0x000f620000000800 */
[----:B------:R-:W-:-:S02]  /*8980*/  FFMA R95, R183, R132, R95 ;  /* 0x00000084b75f7223 */ /* 0x000fc4000000005f */
[-C--:B------:R-:W-:Y:S01]  /*8990*/  FFMA R189, R189, R129.reuse, R186 ;  /* 0x00000081bdbd7223 */ /* 0x080fe200000000ba */
[----:B------:R-:W5:Y:S01]  /*89a0*/  LDS R180, [R125+0x128] ;  /* 0x000128007db47984 */ /* 0x000f620000000800 */
[----:B------:R-:W-:Y:S01]  /*89b0*/  FFMA R197, R183, R129, R190 ;  /* 0x00000081b7c57223 */ /* 0x000fe200000000be */
[----:B---3--:R-:W-:Y:S01]  /*89c0*/  IADD3 R126, R126, 0x24, RZ ;  /* 0x000000247e7e7810 */ /* 0x008fe20007ffe0ff */
[----:B------:R-:W-:Y:S01]  /*89d0*/  FFMA R94, R175, R183, R94 ;  /* 0x000000b7af5e7223 */ /* 0x000fe2000000005e */
[----:B------:R-:W3:Y:S01]  /*89e0*/  LDS R182, [R125+0x78] ;  /* 0x000078007db67984 */ /* 0x000ee20000000800 */
[----:B------:R-:W-:Y:S02]  /*89f0*/  FFMA R190, R176, R127, R95 ;  /* 0x0000007fb0be7223 */ /* 0x000fe4000000005f */
[----:B------:R-:W-:Y:S01]  /*8a00*/  FFMA R94, R169, R176, R94 ;  /* 0x000000b0a95e7223 */ /* 0x000fe2000000005e */
[----:B------:R-:W3:Y:S01]  /*8a10*/  LDS R184, [R125+0xb4] ;  /* 0x0000b4007db87984 */ /* 0x000ee20000000800 */
[----:B------:R-:W-:-:S02]  /*8a20*/  FFMA R192, R179, R128, R190 ;  /* 0x00000080b3c07223 */ /* 0x000fc400000000be */
[----:B------:R-:W-:Y:S01]  /*8a30*/  FFMA R191, R168, R179, R94 ;  /* 0x000000b3a8bf7223 */ /* 0x000fe2000000005e */
[----:B------:R-:W3:Y:S01]  /*8a40*/  LDS R186, [R125+0xf0] ;  /* 0x0000f0007dba7984 */ /* 0x000ee20000000800 */
[C---:B0-----:R-:W-:Y:S02]  /*8a50*/  FFMA R199, R98.reuse, R129, R192 ;  /* 0x0000008162c77223 */ /* 0x041fe400000000c0 */
[C---:B------:R-:W-:Y:S01]  /*8a60*/  FFMA R94, R175.reuse, R98, R93 ;  /* 0x00000062af5e7223 */ /* 0x040fe2000000005d */
[----:B------:R-:W0:Y:S01]  /*8a70*/  LDS R95, [R125+0x7c] ;  /* 0x00007c007d5f7984 */ /* 0x000e220000000800 */
[----:B------:R-:W-:Y:S02]  /*8a80*/  FFMA R191, R98, R132, R191 ;  /* 0x0000008462bf7223 */ /* 0x000fe400000000bf */
[----:B-1----:R-:W-:Y:S01]  /*8a90*/  FFMA R92, R175, R96, R92 ;  /* 0x00000060af5c7223 */ /* 0x002fe2000000005c */
[----:B------:R-:W1:Y:S04]  /*8aa0*/  LDS R185, [R125+0xf4] ;  /* 0x0000f4007db97984 */ /* 0x000e680000000800 */
[----:B------:R-:W1:Y:S01]  /*8ab0*/  LDS R183, [R125+0x130] ;  /* 0x000130007db77984 */ /* 0x000e620000000800 */
[----:B--2---:R-:W-:-:S02]  /*8ac0*/  FFMA R166, R166, R201, R101 ;  /* 0x000000c9a6a67223 */ /* 0x004fc40000000065 */
[-C--:B------:R-:W-:Y:S01]  /*8ad0*/  FFMA R130, R130, R201.reuse, R99 ;  /* 0x000000c982827223 */ /* 0x080fe20000000063 */
[----:B------:R-:W2:Y:S01]  /*8ae0*/  LDS R190, [R125+0x164] ;  /* 0x000164007dbe7984 */ /* 0x000ea20000000800 */
[----:B------:R-:W-:-:S03]  /*8af0*/  FFMA R170, R170, R201, R181 ;  /* 0x000000c9aaaa7223 */ /* 0x000fc600000000b5 */
[----:B------:R-:W2:Y:S01]  /*8b00*/  LDS R192, [R125+0x168] ;  /* 0x000168007dc07984 */ /* 0x000ea20000000800 */
[-C--:B----4-:R-:W-:Y:S02]  /*8b10*/  FFMA R101, R133, R203.reuse, R130 ;  /* 0x000000cb85657223 */ /* 0x090fe40000000082 */
[----:B------:R-:W-:Y:S02]  /*8b20*/  FFMA R99, R171, R203, R170 ;  /* 0x000000cbab637223 */ /* 0x000fe400000000aa */
[C---:B-----5:R-:W-:Y:S02]  /*8b30*/  FFMA R98, R175.reuse, R178, R91 ;  /* 0x000000b2af627223 */ /* 0x060fe4000000005b */
[----:B------:R-:W-:Y:S02]  /*8b40*/  FFMA R90, R175, R180, R90 ;  /* 0x000000b4af5a7223 */ /* 0x000fe4000000005a */
[C---:B---3--:R-:W-:Y:S02]  /*8b50*/  FFMA R94, R169.reuse, R182, R94 ;  /* 0x000000b6a95e7223 */ /* 0x048fe4000000005e */
[----:B------:R-:W-:-:S02]  /*8b60*/  FFMA R90, R169, R188, R90 ;  /* 0x000000bca95a7223 */ /* 0x000fc4000000005a */
[C---:B------:R-:W-:Y:S02]  /*8b70*/  FFMA R92, R169.reuse, R184, R92 ;  /* 0x000000b8a95c7223 */ /* 0x040fe4000000005c */
[----:B------:R-:W-:Y:S02]  /*8b80*/  FFMA R191, R182, R127, R191 ;  /* 0x0000007fb6bf7223 */ /* 0x000fe400000000bf */
[----:B------:R-:W-:Y:S02]  /*8b90*/  FFMA R98, R169, R186, R98 ;  /* 0x000000baa9627223 */ /* 0x000fe40000000062 */
[C---:B------:R-:W-:Y:S02]  /*8ba0*/  FFMA R93, R168.reuse, R187, R92 ;  /* 0x000000bba85d7223 */ /* 0x040fe4000000005c */
[----:B0-----:R-:W-:Y:S02]  /*8bb0*/  FFMA R91, R168, R95, R94 ;  /* 0x0000005fa85b7223 */ /* 0x001fe4000000005e */
[----:B------:R-:W-:-:S02]  /*8bc0*/  FFMA R93, R178, R132, R93 ;  /* 0x00000084b25d7223 */ /* 0x000fc4000000005d */
[----:B-1----:R-:W-:Y:S02]  /*8bd0*/  FFMA R169, R168, R185, R98 ;  /* 0x000000b9a8a97223 */ /* 0x002fe40000000062 */
[-C--:B------:R-:W-:Y:S02]  /*8be0*/  FFMA R91, R96, R132.reuse, R91 ;  /* 0x00000084605b7223 */ /* 0x080fe4000000005b */
[----:B------:R-:W-:Y:S02]  /*8bf0*/  FFMA R175, R168, R183, R90 ;  /* 0x000000b7a8af7223 */ /* 0x000fe4000000005a */
[----:B------:R0:W1:Y:S01]  /*8c00*/  LDS R168, [R125+0x1a8] ;  /* 0x0001a8007da87984 */ /* 0x0000620000000800 */
[----:B------:R-:W-:Y:S02]  /*8c10*/  FFMA R169, R180, R132, R169 ;  /* 0x00000084b4a97223 */ /* 0x000fe400000000a9 */
[----:B--2---:R-:W-:Y:S02]  /*8c20*/  FFMA R132, R132, R190, R175 ;  /* 0x000000be84847223 */ /* 0x004fe400000000af */
[----:B------:R-:W-:-:S02]  /*8c30*/  FFMA R91, R184, R127, R91 ;  /* 0x0000007fb85b7223 */ /* 0x000fc4000000005b */
[-C--:B------:R-:W-:Y:S01]  /*8c40*/  FFMA R93, R186, R127.reuse, R93 ;  /* 0x0000007fba5d7223 */ /* 0x080fe2000000005d */
[----:B0-----:R-:W-:Y:S01]  /*8c50*/  IADD3 R125, R125, 0x384, RZ ;  /* 0x000003847d7d7810 */ /* 0x001fe20007ffe0ff */
[----:B------:R-:W-:Y:S02]  /*8c60*/  FFMA R169, R188, R127, R169 ;  /* 0x0000007fbca97223 */ /* 0x000fe400000000a9 */
[----:B------:R-:W-:Y:S02]  /*8c70*/  FFMA R127, R127, R192, R132 ;  /* 0x000000c07f7f7223 */ /* 0x000fe40000000084 */
[-C--:B------:R-:W-:Y:S02]  /*8c80*/  FFMA R191, R95, R128.reuse, R191 ;  /* 0x000000805fbf7223 */ /* 0x080fe400000000bf */
[-C--:B------:R-:W-:Y:S02]  /*8c90*/  FFMA R91, R187, R128.reuse, R91 ;  /* 0x00000080bb5b7223 */ /* 0x080fe4000000005b */
[----:B------:R-:W-:-:S02]  /*8ca0*/  FFMA R93, R185, R128, R93 ;  /* 0x00000080b95d7223 */ /* 0x000fc4000000005d */
[----:B------:R-:W-:Y:S02]  /*8cb0*/  FFMA R169, R183, R128, R169 ;  /* 0x00000080b7a97223 */ /* 0x000fe400000000a9 */
[----:B------:R-:W-:Y:S02]  /*8cc0*/  FFMA R128, R128, R193, R127 ;  /* 0x000000c180807223 */ /* 0x000fe4000000007f */
[-C--:B------:R-:W-:Y:S02]  /*8cd0*/  FFMA R191, R96, R129.reuse, R191 ;  /* 0x0000008160bf7223 */ /* 0x080fe400000000bf */
[-C--:B------:R-:W-:Y:S02]  /*8ce0*/  FFMA R91, R178, R129.reuse, R91 ;  /* 0x00000081b25b7223 */ /* 0x080fe4000000005b */
[-C--:B------:R-:W-:Y:S02]  /*8cf0*/  FFMA R93, R180, R129.reuse, R93 ;  /* 0x00000081b45d7223 */ /* 0x080fe4000000005d */
[----:B------:R-:W-:-:S02]  /*8d00*/  FFMA R169, R190, R129, R169 ;  /* 0x00000081bea97223 */ /* 0x000fc400000000a9 */
[----:B------:R-:W-:Y:S02]  /*8d10*/  FFMA R128, R129, R194, R128 ;  /* 0x000000c281807223 */ /* 0x000fe40000000080 */
[-C--:B------:R-:W-:Y:S02]  /*8d20*/  FFMA R90, R102, R201.reuse, R97 ;  /* 0x000000c9665a7223 */ /* 0x080fe40000000061 */
[-C--:B------:R-:W-:Y:S02]  /*8d30*/  FFMA R92, R100, R201.reuse, R195 ;  /* 0x000000c9645c7223 */ /* 0x080fe400000000c3 */
[-C--:B------:R-:W-:Y:S02]  /*8d40*/  FFMA R98, R172, R201.reuse, R189 ;  /* 0x000000c9ac627223 */ /* 0x080fe400000000bd */
[-C--:B------:R-:W-:Y:S02]  /*8d50*/  FFMA R96, R176, R201.reuse, R197 ;  /* 0x000000c9b0607223 */ /* 0x080fe400000000c5 */
[----:B------:R-:W-:-:S02]  /*8d60*/  FFMA R182, R182, R201, R199 ;  /* 0x000000c9b6b67223 */ /* 0x000fc400000000c7 */
[-C--:B------:R-:W-:Y:S02]  /*8d70*/  FFMA R94, R184, R201.reuse, R191 ;  /* 0x000000c9b85e7223 */ /* 0x080fe400000000bf */
[-C--:B------:R-:W-:Y:S02]  /*8d80*/  FFMA R186, R186, R201.reuse, R91 ;  /* 0x000000c9baba7223 */ /* 0x080fe4000000005b */
[-C--:B------:R-:W-:Y:S02]  /*8d90*/  FFMA R188, R188, R201.reuse, R93 ;  /* 0x000000c9bcbc7223 */ /* 0x080fe4000000005d */
[----:B------:R-:W-:Y:S02]  /*8da0*/  FFMA R192, R192, R201, R169 ;  /* 0x000000c9c0c07223 */ /* 0x000fe400000000a9 */
[----:B------:R-:W-:Y:S02]  /*8db0*/  FFMA R128, R201, R196, R128 ;  /* 0x000000c4c9807223 */ /* 0x000fe40000000080 */
[----:B------:R-:W-:-:S02]  /*8dc0*/  FFMA R100, R167, R203, R90 ;  /* 0x000000cba7647223 */ /* 0x000fc4000000005a */
[-C--:B------:R-:W-:Y:S02]  /*8dd0*/  FFMA R97, R177, R203.reuse, R92 ;  /* 0x000000cbb1617223 */ /* 0x080fe4000000005c */
[-C--:B------:R-:W-:Y:S02]  /*8de0*/  FFMA R102, R131, R203.reuse, R166 ;  /* 0x000000cb83667223 */ /* 0x080fe400000000a6 */
[-C--:B------:R-:W-:Y:S02]  /*8df0*/  FFMA R98, R173, R203.reuse, R98 ;  /* 0x000000cbad627223 */ /* 0x080fe40000000062 */
[-C--:B------:R-:W-:Y:S02]  /*8e00*/  FFMA R96, R179, R203.reuse, R96 ;  /* 0x000000cbb3607223 */ /* 0x080fe40000000060 */
[-C--:B------:R-:W-:Y:S02]  /*8e10*/  FFMA R95, R95, R203.reuse, R182 ;  /* 0x000000cb5f5f7223 */ /* 0x080fe400000000b6 */
[----:B------:R-:W-:-:S02]  /*8e20*/  FFMA R94, R187, R203, R94 ;  /* 0x000000cbbb5e7223 */ /* 0x000fc4000000005e */
[-C--:B------:R-:W-:Y:S02]  /*8e30*/  FFMA R93, R185, R203.reuse, R186 ;  /* 0x000000cbb95d7223 */ /* 0x080fe400000000ba */
[-C--:B------:R-:W-:Y:S02]  /*8e40*/  FFMA R92, R183, R203.reuse, R188 ;  /* 0x000000cbb75c7223 */ /* 0x080fe400000000bc */
[----:B------:R-:W-:Y:S02]  /*8e50*/  FFMA R91, R193, R203, R192 ;  /* 0x000000cbc15b7223 */ /* 0x000fe400000000c0 */
[----:B-1----:R-:W-:Y:S01]  /*8e60*/  FFMA R90, R203, R168, R128 ;  /* 0x000000a8cb5a7223 */ /* 0x002fe20000000080 */
[----:B------:R-:W-:Y:S05]  /*8e70*/  @P2 BRA `(.L_x_4) ;  /* 0xfffff50000002947 */ /* 0x000fea000383ffff */
[----:B------:R-:W-:-:S04]  /*8e80*/  IADD3 R89, R89, 0x1, RZ ;  /* 0x0000000159597810 */ /* 0x000fc80007ffe0ff */
[----:B------:R-:W-:-:S13]  /*8e90*/  ISETP.GE.U32.AND P2, PT, R89, 0x4, PT ;  /* 0x000000045900780c */ /* 0x000fda0003f46070 */
[----:B------:R-:W-:Y:S01]  /*8ea0*/  @P2 CALL.REL.NOINC `(.L_x_5) ;  /* 0x0000001000002944 */ /* 0x000fe20003c00000 */
[----:B------:R-:W-:Y:S05]  /*8eb0*/  BRA `(.L_x_6) ;  /* 0xffffcfe000007947 */ /* 0x000fea000383ffff */
.L_x_5:
[----:B------:R-:W-:-:S05]  /*8ec0*/  LEA R3, R14, R49, 0x3 ;  /* 0x000000310e037211 */ /* 0x000fca00078e18ff */
[----:B------:R-:W-:-:S06]  /*8ed0*/  IMAD.WIDE R2, R3, R174, c[0x0][0x178] ;  /* 0x00005e0003027625 */ /* 0x000fcc00078e02ae */
[----:B------:R-:W2:Y:S01]  /*8ee0*/  LDG.E.CONSTANT R3, [R2.64] ;  /* 0x0000000402037981 */ /* 0x000ea2000c1e9900 */
[----:B------:R-:W-:-:S04]  /*8ef0*/  IMAD R14, R14, 0x548, R103 ;  /* 0x000005480e0e7824 */ /* 0x000fc800078e0267 */
[----:B------:R-:W-:-:S04]  /*8f00*/  IMAD R175, R49, 0xa9, R14 ;  /* 0x000000a931af7824 */ /* 0x000fc800078e020e */
[----:B------:R-:W-:-:S04]  /*8f10*/  IMAD.WIDE R174, R175, R174, c[0x0][0x170] ;  /* 0x00005c00afae7625 */ /* 0x000fc800078e02ae */
[--C-:B--2---:R-:W-:Y:S02]  /*8f20*/  FADD R102, R102, R3.reuse ;  /* 0x0000000366667221 */ /* 0x104fe40000000000 */
[--C-:B------:R-:W-:Y:S02]  /*8f30*/  FADD R100, R100, R3.reuse ;  /* 0x0000000364647221 */ /* 0x100fe40000000000 */
[--C-:B------:R-:W-:Y:S01]  /*8f40*/  FADD R101, R101, R3.reuse ;  /* 0x0000000365657221 */ /* 0x100fe20000000000 */
[----:B------:R-:W-:Y:S01]  /*8f50*/  FMNMX R5, RZ, R102, !PT ;  /* 0x00000066ff057209 */ /* 0x000fe20007800000 */
[--C-:B------:R-:W-:Y:S01]  /*8f60*/  FADD R99, R99, R3.reuse ;  /* 0x0000000363637221 */ /* 0x100fe20000000000 */
[----:B------:R-:W-:Y:S01]  /*8f70*/  FMNMX R7, RZ, R100, !PT ;  /* 0x00000064ff077209 */ /* 0x000fe20007800000 */
[--C-:B------:R-:W-:Y:S01]  /*8f80*/  FADD R98, R98, R3.reuse ;  /* 0x0000000362627221 */ /* 0x100fe20000000000 */
[----:B------:R-:W-:Y:S01]  /*8f90*/  FMNMX R101, RZ, R101, !PT ;  /* 0x00000065ff657209 */ /* 0x000fe20007800000 */
[--C-:B------:R-:W-:Y:S01]  /*8fa0*/  FADD R97, R97, R3.reuse ;  /* 0x0000000361617221 */ /* 0x100fe20000000000 */
[----:B------:R0:W-:Y:S01]  /*8fb0*/  STG.E [R174.64], R5 ;  /* 0x00000005ae007986 */ /* 0x0001e2000c101904 */
[--C-:B------:R-:W-:Y:S01]  /*8fc0*/  FADD R96, R96, R3.reuse ;  /* 0x0000000360607221 */ /* 0x100fe20000000000 */
[----:B------:R-:W-:Y:S01]  /*8fd0*/  FMNMX R99, RZ, R99, !PT ;  /* 0x00000063ff637209 */ /* 0x000fe20007800000 */
[--C-:B------:R-:W-:Y:S01]  /*8fe0*/  FADD R95, R95, R3.reuse ;  /* 0x000000035f5f7221 */ /* 0x100fe20000000000 */
[----:B------:R1:W-:Y:S01]  /*8ff0*/  STG.E [R174.64+0x68], R7 ;  /* 0x00006807ae007986 */ /* 0x0003e2000c101904 */
[--C-:B------:R-:W-:Y:S01]  /*9000*/  FADD R94, R94, R3.reuse ;  /* 0x000000035e5e7221 */ /* 0x100fe20000000000 */
[----:B------:R-:W-:Y:S01]  /*9010*/  FMNMX R97, RZ, R97, !PT ;  /* 0x00000061ff617209 */ /* 0x000fe20007800000 */
[--C-:B------:R-:W-:Y:S01]  /*9020*/  FADD R93, R93, R3.reuse ;  /* 0x000000035d5d7221 */ /* 0x100fe20000000000 */
[----:B------:R-:W-:Y:S01]  /*9030*/  FMNMX R9, RZ, R96, !PT ;  /* 0x00000060ff097209 */ /* 0x000fe20007800000 */
[--C-:B------:R-:W-:Y:S01]  /*9040*/  FADD R92, R92, R3.reuse ;  /* 0x000000035c5c7221 */ /* 0x100fe20000000000 */
[----:B------:R-:W-:Y:S01]  /*9050*/  FMNMX R95, RZ, R95, !PT ;  /* 0x0000005fff5f7209 */ /* 0x000fe20007800000 */
[--C-:B------:R-:W-:Y:S01]  /*9060*/  FADD R91, R91, R3.reuse ;  /* 0x000000035b5b7221 */ /* 0x100fe20000000000 */
[----:B0-----:R-:W-:Y:S01]  /*9070*/  FMNMX R5, RZ, R94, !PT ;  /* 0x0000005eff057209 */ /* 0x001fe20007800000 */
[----:B------:R-:W-:Y:S01]  /*9080*/  FADD R90, R90, R3 ;  /* 0x000000035a5a7221 */ /* 0x000fe20000000000 */
[----:B------:R-:W-:Y:S01]  /*9090*/  FMNMX R3, RZ, R98, !PT ;  /* 0x00000062ff037209 */ /* 0x000fe20007800000 */
[----:B------:R-:W-:Y:S01]  /*90a0*/  STG.E [R174.64+0x34], R101 ;  /* 0x00003465ae007986 */ /* 0x000fe2000c101904 */
[----:B------:R-:W-:-:S02]  /*90b0*/  FMNMX R93, RZ, R93, !PT ;  /* 0x0000005dff5d7209 */ /* 0x000fc40007800000 */
[----:B-1----:R-:W-:Y:S01]  /*90c0*/  FMNMX R7, RZ, R92, !PT ;  /* 0x0000005cff077209 */ /* 0x002fe20007800000 */
[----:B------:R-:W-:Y:S01]  /*90d0*/  STG.E [R174.64+0x9c], R99 ;  /* 0x00009c63ae007986 */ /* 0x000fe2000c101904 */
[----:B------:R-:W-:Y:S02]  /*90e0*/  FMNMX R91, RZ, R91, !PT ;  /* 0x0000005bff5b7209 */ /* 0x000fe40007800000 */
[----:B------:R-:W-:Y:S01]  /*90f0*/  FMNMX R11, RZ, R90, !PT ;  /* 0x0000005aff0b7209 */ /* 0x000fe20007800000 */
[----:B------:R-:W-:Y:S04]  /*9100*/  STG.E [R174.64+0xd0], R3 ;  /* 0x0000d003ae007986 */ /* 0x000fe8000c101904 */
[----:B------:R-:W-:Y:S04]  /*9110*/  STG.E [R174.64+0x104], R97 ;  /* 0x00010461ae007986 */ /* 0x000fe8000c101904 */
[----:B------:R-:W-:Y:S04]  /*9120*/  STG.E [R174.64+0x138], R9 ;  /* 0x00013809ae007986 */ /* 0x000fe8000c101904 */
[----:B------:R-:W-:Y:S04]  /*9130*/  STG.E [R174.64+0x16c], R95 ;  /* 0x00016c5fae007986 */ /* 0x000fe8000c101904 */
[----:B------:R-:W-:Y:S04]  /*9140*/  STG.E [R174.64+0x1a0], R5 ;  /* 0x0001a005ae007986 */ /* 0x000fe8000c101904 */
[----:B------:R-:W-:Y:S04]  /*9150*/  STG.E [R174.64+0x1d4], R93 ;  /* 0x0001d45dae007986 */ /* 0x000fe8000c101904 */
[----:B------:R-:W-:Y:S04]  /*9160*/  STG.E [R174.64+0x208], R7 ;  /* 0x00020807ae007986 */ /* 0x000fe8000c101904 */
[----:B------:R-:W-:Y:S04]  /*9170*/  STG.E [R174.64+0x23c], R91 ;  /* 0x00023c5bae007986 */ /* 0x000fe8000c101904 */
[----:B------:R-:W-:Y:S01]  /*9180*/  STG.E [R174.64+0x270], R11 ;  /* 0x0002700bae007986 */ /* 0x000fe2000c101904 */
[----:B------:R-:W-:Y:S05]  /*9190*/  EXIT ;  /* 0x000000000000794d */ /* 0x000fea0003800000 */
.L_x_7:
[----:B------:R-:W-:-:S00]  /*91a0*/  BRA `(.L_x_7) ;  /* 0xfffffff000007947 */ /* 0x000fc0000383ffff */
[----:B------:R-:W-:-:S00]  /*91b0*/  NOP ;  /* 0x0000000000007918 */ /* 0x000fc00000000000 */
        /* <DEDUP_REMOVED lines=12> */
.L_x_8:


//--------------------- .nv.shared.candidate1     --------------------------
	.section	.nv.shared.candidate1,"aw",@nobits
	.align	4
.nv.shared.candidate1:
	.zero		38016
